//
// Generated by NVIDIA NVVM Compiler
//
// Compiler Build ID: CL-36424714
// Cuda compilation tools, release 13.0, V13.0.88
// Based on NVVM 20.0.0
//

.version 9.0
.target sm_100
.address_size 64

	// .globl	mymatmul_kernel0
// _ZZ16mymatmul_kernel0E11data_shared has been demoted
// _ZZ16mymatmul_kernel0E13kernel_shared has been demoted

.visible .entry mymatmul_kernel0(
	.param .u64 .ptr .align 1 mymatmul_kernel0_param_0,
	.param .u64 .ptr .align 1 mymatmul_kernel0_param_1,
	.param .u64 .ptr .align 1 mymatmul_kernel0_param_2
)
.maxntid 32
{
	.reg .pred 	%p<4>;
	.reg .b32 	%r<71>;
	.reg .b32 	%f<650>;
	.reg .b64 	%rd<21>;
	// demoted variable
	.shared .align 4 .b8 _ZZ16mymatmul_kernel0E11data_shared[16384];
	// demoted variable
	.shared .align 4 .b8 _ZZ16mymatmul_kernel0E13kernel_shared[8192];
	ld.param.u64 	%rd4, [mymatmul_kernel0_param_0];
	cvta.to.global.u64 	%rd1, %rd4;
	mov.u32 	%r1, %ctaid.x;
	shl.b32 	%r29, %r1, 9;
	and.b32  	%r30, %r29, 2147418112;
	mov.u32 	%r2, %tid.x;
	or.b32  	%r3, %r30, %r2;
	shl.b32 	%r31, %r1, 5;
	and.b32  	%r4, %r31, 4064;
	shl.b32 	%r32, %r2, 7;
	and.b32  	%r5, %r32, 3584;
	shl.b32 	%r33, %r2, 2;
	and.b32  	%r6, %r33, 12;
	mov.b32 	%r63, 0;
	mov.f32 	%f522, 0f00000000;
	mov.f32 	%f523, %f522;
	mov.f32 	%f524, %f522;
	mov.f32 	%f525, %f522;
	mov.f32 	%f526, %f522;
	mov.f32 	%f527, %f522;
	mov.f32 	%f528, %f522;
	mov.f32 	%f529, %f522;
	mov.f32 	%f530, %f522;
	mov.f32 	%f531, %f522;
	mov.f32 	%f532, %f522;
	mov.f32 	%f533, %f522;
	mov.f32 	%f534, %f522;
	mov.f32 	%f535, %f522;
	mov.f32 	%f536, %f522;
	mov.f32 	%f537, %f522;
	mov.f32 	%f538, %f522;
	mov.f32 	%f539, %f522;
	mov.f32 	%f540, %f522;
	mov.f32 	%f541, %f522;
	mov.f32 	%f542, %f522;
	mov.f32 	%f543, %f522;
	mov.f32 	%f544, %f522;
	mov.f32 	%f545, %f522;
	mov.f32 	%f546, %f522;
	mov.f32 	%f547, %f522;
	mov.f32 	%f548, %f522;
	mov.f32 	%f549, %f522;
	mov.f32 	%f550, %f522;
	mov.f32 	%f551, %f522;
	mov.f32 	%f552, %f522;
	mov.f32 	%f553, %f522;
	mov.f32 	%f554, %f522;
	mov.f32 	%f555, %f522;
	mov.f32 	%f556, %f522;
	mov.f32 	%f557, %f522;
	mov.f32 	%f558, %f522;
	mov.f32 	%f559, %f522;
	mov.f32 	%f560, %f522;
	mov.f32 	%f561, %f522;
	mov.f32 	%f562, %f522;
	mov.f32 	%f563, %f522;
	mov.f32 	%f564, %f522;
	mov.f32 	%f565, %f522;
	mov.f32 	%f566, %f522;
	mov.f32 	%f567, %f522;
	mov.f32 	%f568, %f522;
	mov.f32 	%f569, %f522;
	mov.f32 	%f570, %f522;
	mov.f32 	%f571, %f522;
	mov.f32 	%f572, %f522;
	mov.f32 	%f573, %f522;
	mov.f32 	%f574, %f522;
	mov.f32 	%f575, %f522;
	mov.f32 	%f576, %f522;
	mov.f32 	%f577, %f522;
	mov.f32 	%f578, %f522;
	mov.f32 	%f579, %f522;
	mov.f32 	%f580, %f522;
	mov.f32 	%f581, %f522;
	mov.f32 	%f582, %f522;
	mov.f32 	%f583, %f522;
	mov.f32 	%f584, %f522;
	mov.f32 	%f585, %f522;
$L__BB0_1:
	shl.b32 	%r35, %r2, 2;
	mov.u32 	%r36, _ZZ16mymatmul_kernel0E11data_shared;
	add.s32 	%r37, %r35, %r36;
	add.s32 	%r64, %r37, 512;
	bar.sync 	0;
	shl.b32 	%r38, %r63, 6;
	add.s32 	%r68, %r3, %r38;
	add.s32 	%r67, %r68, 3072;
	add.s32 	%r66, %r68, 2048;
	add.s32 	%r65, %r68, 1024;
	mov.b32 	%r69, 512;
$L__BB0_2:
	mul.wide.u32 	%rd5, %r68, 4;
	add.s64 	%rd6, %rd1, %rd5;
	mul.wide.u32 	%rd7, %r67, 4;
	add.s64 	%rd8, %rd1, %rd7;
	mul.wide.u32 	%rd9, %r66, 4;
	add.s64 	%rd10, %rd1, %rd9;
	mul.wide.u32 	%rd11, %r65, 4;
	add.s64 	%rd12, %rd1, %rd11;
	ld.global.nc.f32 	%f194, [%rd6];
	st.shared.f32 	[%r64+-512], %f194;
	ld.global.nc.f32 	%f195, [%rd6+128];
	st.shared.f32 	[%r64+-384], %f195;
	ld.global.nc.f32 	%f196, [%rd12];
	st.shared.f32 	[%r64+-256], %f196;
	ld.global.nc.f32 	%f197, [%rd6+4224];
	st.shared.f32 	[%r64+-128], %f197;
	ld.global.nc.f32 	%f198, [%rd10];
	st.shared.f32 	[%r64], %f198;
	ld.global.nc.f32 	%f199, [%rd6+8320];
	st.shared.f32 	[%r64+128], %f199;
	ld.global.nc.f32 	%f200, [%rd8];
	st.shared.f32 	[%r64+256], %f200;
	ld.global.nc.f32 	%f201, [%rd6+12416];
	st.shared.f32 	[%r64+384], %f201;
	add.s32 	%r69, %r69, 1024;
	add.s32 	%r68, %r68, 4096;
	add.s32 	%r67, %r67, 4096;
	add.s32 	%r66, %r66, 4096;
	add.s32 	%r65, %r65, 4096;
	add.s32 	%r64, %r64, 1024;
	setp.ne.s32 	%p1, %r69, 16896;
	@%p1 bra 	$L__BB0_2;
	ld.param.u64 	%rd19, [mymatmul_kernel0_param_1];
	shl.b32 	%r40, %r63, 18;
	add.s32 	%r41, %r4, %r2;
	or.b32  	%r42, %r41, %r40;
	cvta.to.global.u64 	%rd13, %rd19;
	mul.wide.u32 	%rd14, %r42, 4;
	add.s64 	%rd15, %rd13, %rd14;
	ld.global.nc.f32 	%f202, [%rd15];
	mov.u32 	%r44, _ZZ16mymatmul_kernel0E13kernel_shared;
	add.s32 	%r45, %r44, %r35;
	st.shared.f32 	[%r45], %f202;
	ld.global.nc.f32 	%f203, [%rd15+16384];
	st.shared.f32 	[%r45+128], %f203;
	ld.global.nc.f32 	%f204, [%rd15+32768];
	st.shared.f32 	[%r45+256], %f204;
	ld.global.nc.f32 	%f205, [%rd15+49152];
	st.shared.f32 	[%r45+384], %f205;
	ld.global.nc.f32 	%f206, [%rd15+65536];
	st.shared.f32 	[%r45+512], %f206;
	ld.global.nc.f32 	%f207, [%rd15+81920];
	st.shared.f32 	[%r45+640], %f207;
	ld.global.nc.f32 	%f208, [%rd15+98304];
	st.shared.f32 	[%r45+768], %f208;
	ld.global.nc.f32 	%f209, [%rd15+114688];
	st.shared.f32 	[%r45+896], %f209;
	ld.global.nc.f32 	%f210, [%rd15+131072];
	st.shared.f32 	[%r45+1024], %f210;
	ld.global.nc.f32 	%f211, [%rd15+147456];
	st.shared.f32 	[%r45+1152], %f211;
	ld.global.nc.f32 	%f212, [%rd15+163840];
	st.shared.f32 	[%r45+1280], %f212;
	ld.global.nc.f32 	%f213, [%rd15+180224];
	st.shared.f32 	[%r45+1408], %f213;
	ld.global.nc.f32 	%f214, [%rd15+196608];
	st.shared.f32 	[%r45+1536], %f214;
	ld.global.nc.f32 	%f215, [%rd15+212992];
	st.shared.f32 	[%r45+1664], %f215;
	ld.global.nc.f32 	%f216, [%rd15+229376];
	st.shared.f32 	[%r45+1792], %f216;
	ld.global.nc.f32 	%f217, [%rd15+245760];
	st.shared.f32 	[%r45+1920], %f217;
	ld.global.nc.f32 	%f218, [%rd15+262144];
	st.shared.f32 	[%r45+2048], %f218;
	ld.global.nc.f32 	%f219, [%rd15+278528];
	st.shared.f32 	[%r45+2176], %f219;
	ld.global.nc.f32 	%f220, [%rd15+294912];
	st.shared.f32 	[%r45+2304], %f220;
	ld.global.nc.f32 	%f221, [%rd15+311296];
	st.shared.f32 	[%r45+2432], %f221;
	ld.global.nc.f32 	%f222, [%rd15+327680];
	st.shared.f32 	[%r45+2560], %f222;
	ld.global.nc.f32 	%f223, [%rd15+344064];
	st.shared.f32 	[%r45+2688], %f223;
	ld.global.nc.f32 	%f224, [%rd15+360448];
	st.shared.f32 	[%r45+2816], %f224;
	ld.global.nc.f32 	%f225, [%rd15+376832];
	st.shared.f32 	[%r45+2944], %f225;
	ld.global.nc.f32 	%f226, [%rd15+393216];
	st.shared.f32 	[%r45+3072], %f226;
	ld.global.nc.f32 	%f227, [%rd15+409600];
	st.shared.f32 	[%r45+3200], %f227;
	ld.global.nc.f32 	%f228, [%rd15+425984];
	st.shared.f32 	[%r45+3328], %f228;
	ld.global.nc.f32 	%f229, [%rd15+442368];
	st.shared.f32 	[%r45+3456], %f229;
	ld.global.nc.f32 	%f230, [%rd15+458752];
	st.shared.f32 	[%r45+3584], %f230;
	ld.global.nc.f32 	%f231, [%rd15+475136];
	st.shared.f32 	[%r45+3712], %f231;
	ld.global.nc.f32 	%f232, [%rd15+491520];
	st.shared.f32 	[%r45+3840], %f232;
	ld.global.nc.f32 	%f233, [%rd15+507904];
	st.shared.f32 	[%r45+3968], %f233;
	ld.global.nc.f32 	%f234, [%rd15+524288];
	st.shared.f32 	[%r45+4096], %f234;
	ld.global.nc.f32 	%f235, [%rd15+540672];
	st.shared.f32 	[%r45+4224], %f235;
	ld.global.nc.f32 	%f236, [%rd15+557056];
	st.shared.f32 	[%r45+4352], %f236;
	ld.global.nc.f32 	%f237, [%rd15+573440];
	st.shared.f32 	[%r45+4480], %f237;
	ld.global.nc.f32 	%f238, [%rd15+589824];
	st.shared.f32 	[%r45+4608], %f238;
	ld.global.nc.f32 	%f239, [%rd15+606208];
	st.shared.f32 	[%r45+4736], %f239;
	ld.global.nc.f32 	%f240, [%rd15+622592];
	st.shared.f32 	[%r45+4864], %f240;
	ld.global.nc.f32 	%f241, [%rd15+638976];
	st.shared.f32 	[%r45+4992], %f241;
	ld.global.nc.f32 	%f242, [%rd15+655360];
	st.shared.f32 	[%r45+5120], %f242;
	ld.global.nc.f32 	%f243, [%rd15+671744];
	st.shared.f32 	[%r45+5248], %f243;
	ld.global.nc.f32 	%f244, [%rd15+688128];
	st.shared.f32 	[%r45+5376], %f244;
	ld.global.nc.f32 	%f245, [%rd15+704512];
	st.shared.f32 	[%r45+5504], %f245;
	ld.global.nc.f32 	%f246, [%rd15+720896];
	st.shared.f32 	[%r45+5632], %f246;
	ld.global.nc.f32 	%f247, [%rd15+737280];
	st.shared.f32 	[%r45+5760], %f247;
	ld.global.nc.f32 	%f248, [%rd15+753664];
	st.shared.f32 	[%r45+5888], %f248;
	ld.global.nc.f32 	%f249, [%rd15+770048];
	st.shared.f32 	[%r45+6016], %f249;
	ld.global.nc.f32 	%f250, [%rd15+786432];
	st.shared.f32 	[%r45+6144], %f250;
	ld.global.nc.f32 	%f251, [%rd15+802816];
	st.shared.f32 	[%r45+6272], %f251;
	ld.global.nc.f32 	%f252, [%rd15+819200];
	st.shared.f32 	[%r45+6400], %f252;
	ld.global.nc.f32 	%f253, [%rd15+835584];
	st.shared.f32 	[%r45+6528], %f253;
	ld.global.nc.f32 	%f254, [%rd15+851968];
	st.shared.f32 	[%r45+6656], %f254;
	ld.global.nc.f32 	%f255, [%rd15+868352];
	st.shared.f32 	[%r45+6784], %f255;
	ld.global.nc.f32 	%f256, [%rd15+884736];
	st.shared.f32 	[%r45+6912], %f256;
	ld.global.nc.f32 	%f257, [%rd15+901120];
	st.shared.f32 	[%r45+7040], %f257;
	ld.global.nc.f32 	%f258, [%rd15+917504];
	st.shared.f32 	[%r45+7168], %f258;
	ld.global.nc.f32 	%f259, [%rd15+933888];
	st.shared.f32 	[%r45+7296], %f259;
	ld.global.nc.f32 	%f260, [%rd15+950272];
	st.shared.f32 	[%r45+7424], %f260;
	ld.global.nc.f32 	%f261, [%rd15+966656];
	st.shared.f32 	[%r45+7552], %f261;
	ld.global.nc.f32 	%f262, [%rd15+983040];
	st.shared.f32 	[%r45+7680], %f262;
	ld.global.nc.f32 	%f263, [%rd15+999424];
	st.shared.f32 	[%r45+7808], %f263;
	ld.global.nc.f32 	%f264, [%rd15+1015808];
	st.shared.f32 	[%r45+7936], %f264;
	ld.global.nc.f32 	%f265, [%rd15+1032192];
	st.shared.f32 	[%r45+8064], %f265;
	bar.sync 	0;
	mov.b32 	%r70, 0;
$L__BB0_4:
	shl.b32 	%r46, %r70, 2;
	add.s32 	%r47, %r46, %r5;
	shl.b32 	%r48, %r47, 2;
	mov.u32 	%r49, _ZZ16mymatmul_kernel0E11data_shared;
	add.s32 	%r50, %r49, %r48;
	ld.shared.f32 	%f266, [%r50];
	shl.b32 	%r51, %r6, 2;
	shl.b32 	%r52, %r70, 9;
	or.b32  	%r53, %r52, %r51;
	mov.u32 	%r54, _ZZ16mymatmul_kernel0E13kernel_shared;
	add.s32 	%r55, %r54, %r53;
	ld.shared.f32 	%f267, [%r55];
	fma.rn.f32 	%f268, %f266, %f267, %f585;
	ld.shared.f32 	%f269, [%r55+64];
	fma.rn.f32 	%f270, %f266, %f269, %f553;
	ld.shared.f32 	%f271, [%r50+256];
	fma.rn.f32 	%f272, %f271, %f267, %f581;
	fma.rn.f32 	%f273, %f271, %f269, %f549;
	ld.shared.f32 	%f274, [%r50+512];
	fma.rn.f32 	%f275, %f274, %f267, %f577;
	fma.rn.f32 	%f276, %f274, %f269, %f545;
	ld.shared.f32 	%f277, [%r50+768];
	fma.rn.f32 	%f278, %f277, %f267, %f573;
	fma.rn.f32 	%f279, %f277, %f269, %f541;
	ld.shared.f32 	%f280, [%r50+4];
	ld.shared.f32 	%f281, [%r55+128];
	fma.rn.f32 	%f282, %f280, %f281, %f268;
	ld.shared.f32 	%f283, [%r55+192];
	fma.rn.f32 	%f284, %f280, %f283, %f270;
	ld.shared.f32 	%f285, [%r50+260];
	fma.rn.f32 	%f286, %f285, %f281, %f272;
	fma.rn.f32 	%f287, %f285, %f283, %f273;
	ld.shared.f32 	%f288, [%r50+516];
	fma.rn.f32 	%f289, %f288, %f281, %f275;
	fma.rn.f32 	%f290, %f288, %f283, %f276;
	ld.shared.f32 	%f291, [%r50+772];
	fma.rn.f32 	%f292, %f291, %f281, %f278;
	fma.rn.f32 	%f293, %f291, %f283, %f279;
	ld.shared.f32 	%f294, [%r50+8];
	ld.shared.f32 	%f295, [%r55+256];
	fma.rn.f32 	%f296, %f294, %f295, %f282;
	ld.shared.f32 	%f297, [%r55+320];
	fma.rn.f32 	%f298, %f294, %f297, %f284;
	ld.shared.f32 	%f299, [%r50+264];
	fma.rn.f32 	%f300, %f299, %f295, %f286;
	fma.rn.f32 	%f301, %f299, %f297, %f287;
	ld.shared.f32 	%f302, [%r50+520];
	fma.rn.f32 	%f303, %f302, %f295, %f289;
	fma.rn.f32 	%f304, %f302, %f297, %f290;
	ld.shared.f32 	%f305, [%r50+776];
	fma.rn.f32 	%f306, %f305, %f295, %f292;
	fma.rn.f32 	%f307, %f305, %f297, %f293;
	ld.shared.f32 	%f308, [%r50+12];
	ld.shared.f32 	%f309, [%r55+384];
	fma.rn.f32 	%f585, %f308, %f309, %f296;
	ld.shared.f32 	%f310, [%r55+448];
	fma.rn.f32 	%f553, %f308, %f310, %f298;
	ld.shared.f32 	%f311, [%r50+268];
	fma.rn.f32 	%f581, %f311, %f309, %f300;
	fma.rn.f32 	%f549, %f311, %f310, %f301;
	ld.shared.f32 	%f312, [%r50+524];
	fma.rn.f32 	%f577, %f312, %f309, %f303;
	fma.rn.f32 	%f545, %f312, %f310, %f304;
	ld.shared.f32 	%f313, [%r50+780];
	fma.rn.f32 	%f573, %f313, %f309, %f306;
	fma.rn.f32 	%f541, %f313, %f310, %f307;
	ld.shared.f32 	%f314, [%r55+4];
	fma.rn.f32 	%f315, %f266, %f314, %f584;
	ld.shared.f32 	%f316, [%r55+68];
	fma.rn.f32 	%f317, %f266, %f316, %f552;
	fma.rn.f32 	%f318, %f271, %f314, %f580;
	fma.rn.f32 	%f319, %f271, %f316, %f548;
	fma.rn.f32 	%f320, %f274, %f314, %f576;
	fma.rn.f32 	%f321, %f274, %f316, %f544;
	fma.rn.f32 	%f322, %f277, %f314, %f572;
	fma.rn.f32 	%f323, %f277, %f316, %f540;
	ld.shared.f32 	%f324, [%r55+132];
	fma.rn.f32 	%f325, %f280, %f324, %f315;
	ld.shared.f32 	%f326, [%r55+196];
	fma.rn.f32 	%f327, %f280, %f326, %f317;
	fma.rn.f32 	%f328, %f285, %f324, %f318;
	fma.rn.f32 	%f329, %f285, %f326, %f319;
	fma.rn.f32 	%f330, %f288, %f324, %f320;
	fma.rn.f32 	%f331, %f288, %f326, %f321;
	fma.rn.f32 	%f332, %f291, %f324, %f322;
	fma.rn.f32 	%f333, %f291, %f326, %f323;
	ld.shared.f32 	%f334, [%r55+260];
	fma.rn.f32 	%f335, %f294, %f334, %f325;
	ld.shared.f32 	%f336, [%r55+324];
	fma.rn.f32 	%f337, %f294, %f336, %f327;
	fma.rn.f32 	%f338, %f299, %f334, %f328;
	fma.rn.f32 	%f339, %f299, %f336, %f329;
	fma.rn.f32 	%f340, %f302, %f334, %f330;
	fma.rn.f32 	%f341, %f302, %f336, %f331;
	fma.rn.f32 	%f342, %f305, %f334, %f332;
	fma.rn.f32 	%f343, %f305, %f336, %f333;
	ld.shared.f32 	%f344, [%r55+388];
	fma.rn.f32 	%f584, %f308, %f344, %f335;
	ld.shared.f32 	%f345, [%r55+452];
	fma.rn.f32 	%f552, %f308, %f345, %f337;
	fma.rn.f32 	%f580, %f311, %f344, %f338;
	fma.rn.f32 	%f548, %f311, %f345, %f339;
	fma.rn.f32 	%f576, %f312, %f344, %f340;
	fma.rn.f32 	%f544, %f312, %f345, %f341;
	fma.rn.f32 	%f572, %f313, %f344, %f342;
	fma.rn.f32 	%f540, %f313, %f345, %f343;
	ld.shared.f32 	%f346, [%r55+8];
	fma.rn.f32 	%f347, %f266, %f346, %f583;
	ld.shared.f32 	%f348, [%r55+72];
	fma.rn.f32 	%f349, %f266, %f348, %f551;
	fma.rn.f32 	%f350, %f271, %f346, %f579;
	fma.rn.f32 	%f351, %f271, %f348, %f547;
	fma.rn.f32 	%f352, %f274, %f346, %f575;
	fma.rn.f32 	%f353, %f274, %f348, %f543;
	fma.rn.f32 	%f354, %f277, %f346, %f571;
	fma.rn.f32 	%f355, %f277, %f348, %f539;
	ld.shared.f32 	%f356, [%r55+136];
	fma.rn.f32 	%f357, %f280, %f356, %f347;
	ld.shared.f32 	%f358, [%r55+200];
	fma.rn.f32 	%f359, %f280, %f358, %f349;
	fma.rn.f32 	%f360, %f285, %f356, %f350;
	fma.rn.f32 	%f361, %f285, %f358, %f351;
	fma.rn.f32 	%f362, %f288, %f356, %f352;
	fma.rn.f32 	%f363, %f288, %f358, %f353;
	fma.rn.f32 	%f364, %f291, %f356, %f354;
	fma.rn.f32 	%f365, %f291, %f358, %f355;
	ld.shared.f32 	%f366, [%r55+264];
	fma.rn.f32 	%f367, %f294, %f366, %f357;
	ld.shared.f32 	%f368, [%r55+328];
	fma.rn.f32 	%f369, %f294, %f368, %f359;
	fma.rn.f32 	%f370, %f299, %f366, %f360;
	fma.rn.f32 	%f371, %f299, %f368, %f361;
	fma.rn.f32 	%f372, %f302, %f366, %f362;
	fma.rn.f32 	%f373, %f302, %f368, %f363;
	fma.rn.f32 	%f374, %f305, %f366, %f364;
	fma.rn.f32 	%f375, %f305, %f368, %f365;
	ld.shared.f32 	%f376, [%r55+392];
	fma.rn.f32 	%f583, %f308, %f376, %f367;
	ld.shared.f32 	%f377, [%r55+456];
	fma.rn.f32 	%f551, %f308, %f377, %f369;
	fma.rn.f32 	%f579, %f311, %f376, %f370;
	fma.rn.f32 	%f547, %f311, %f377, %f371;
	fma.rn.f32 	%f575, %f312, %f376, %f372;
	fma.rn.f32 	%f543, %f312, %f377, %f373;
	fma.rn.f32 	%f571, %f313, %f376, %f374;
	fma.rn.f32 	%f539, %f313, %f377, %f375;
	ld.shared.f32 	%f378, [%r55+12];
	fma.rn.f32 	%f379, %f266, %f378, %f582;
	ld.shared.f32 	%f380, [%r55+76];
	fma.rn.f32 	%f381, %f266, %f380, %f550;
	fma.rn.f32 	%f382, %f271, %f378, %f578;
	fma.rn.f32 	%f383, %f271, %f380, %f546;
	fma.rn.f32 	%f384, %f274, %f378, %f574;
	fma.rn.f32 	%f385, %f274, %f380, %f542;
	fma.rn.f32 	%f386, %f277, %f378, %f570;
	fma.rn.f32 	%f387, %f277, %f380, %f538;
	ld.shared.f32 	%f388, [%r55+140];
	fma.rn.f32 	%f389, %f280, %f388, %f379;
	ld.shared.f32 	%f390, [%r55+204];
	fma.rn.f32 	%f391, %f280, %f390, %f381;
	fma.rn.f32 	%f392, %f285, %f388, %f382;
	fma.rn.f32 	%f393, %f285, %f390, %f383;
	fma.rn.f32 	%f394, %f288, %f388, %f384;
	fma.rn.f32 	%f395, %f288, %f390, %f385;
	fma.rn.f32 	%f396, %f291, %f388, %f386;
	fma.rn.f32 	%f397, %f291, %f390, %f387;
	ld.shared.f32 	%f398, [%r55+268];
	fma.rn.f32 	%f399, %f294, %f398, %f389;
	ld.shared.f32 	%f400, [%r55+332];
	fma.rn.f32 	%f401, %f294, %f400, %f391;
	fma.rn.f32 	%f402, %f299, %f398, %f392;
	fma.rn.f32 	%f403, %f299, %f400, %f393;
	fma.rn.f32 	%f404, %f302, %f398, %f394;
	fma.rn.f32 	%f405, %f302, %f400, %f395;
	fma.rn.f32 	%f406, %f305, %f398, %f396;
	fma.rn.f32 	%f407, %f305, %f400, %f397;
	ld.shared.f32 	%f408, [%r55+396];
	fma.rn.f32 	%f582, %f308, %f408, %f399;
	ld.shared.f32 	%f409, [%r55+460];
	fma.rn.f32 	%f550, %f308, %f409, %f401;
	fma.rn.f32 	%f578, %f311, %f408, %f402;
	fma.rn.f32 	%f546, %f311, %f409, %f403;
	fma.rn.f32 	%f574, %f312, %f408, %f404;
	fma.rn.f32 	%f542, %f312, %f409, %f405;
	fma.rn.f32 	%f570, %f313, %f408, %f406;
	fma.rn.f32 	%f538, %f313, %f409, %f407;
	ld.shared.f32 	%f410, [%r50+1024];
	fma.rn.f32 	%f411, %f410, %f267, %f569;
	fma.rn.f32 	%f412, %f410, %f269, %f537;
	ld.shared.f32 	%f413, [%r50+1280];
	fma.rn.f32 	%f414, %f413, %f267, %f565;
	fma.rn.f32 	%f415, %f413, %f269, %f533;
	ld.shared.f32 	%f416, [%r50+1536];
	fma.rn.f32 	%f417, %f416, %f267, %f561;
	fma.rn.f32 	%f418, %f416, %f269, %f529;
	ld.shared.f32 	%f419, [%r50+1792];
	fma.rn.f32 	%f420, %f419, %f267, %f557;
	fma.rn.f32 	%f421, %f419, %f269, %f525;
	ld.shared.f32 	%f422, [%r50+1028];
	fma.rn.f32 	%f423, %f422, %f281, %f411;
	fma.rn.f32 	%f424, %f422, %f283, %f412;
	ld.shared.f32 	%f425, [%r50+1284];
	fma.rn.f32 	%f426, %f425, %f281, %f414;
	fma.rn.f32 	%f427, %f425, %f283, %f415;
	ld.shared.f32 	%f428, [%r50+1540];
	fma.rn.f32 	%f429, %f428, %f281, %f417;
	fma.rn.f32 	%f430, %f428, %f283, %f418;
	ld.shared.f32 	%f431, [%r50+1796];
	fma.rn.f32 	%f432, %f431, %f281, %f420;
	fma.rn.f32 	%f433, %f431, %f283, %f421;
	ld.shared.f32 	%f434, [%r50+1032];
	fma.rn.f32 	%f435, %f434, %f295, %f423;
	fma.rn.f32 	%f436, %f434, %f297, %f424;
	ld.shared.f32 	%f437, [%r50+1288];
	fma.rn.f32 	%f438, %f437, %f295, %f426;
	fma.rn.f32 	%f439, %f437, %f297, %f427;
	ld.shared.f32 	%f440, [%r50+1544];
	fma.rn.f32 	%f441, %f440, %f295, %f429;
	fma.rn.f32 	%f442, %f440, %f297, %f430;
	ld.shared.f32 	%f443, [%r50+1800];
	fma.rn.f32 	%f444, %f443, %f295, %f432;
	fma.rn.f32 	%f445, %f443, %f297, %f433;
	ld.shared.f32 	%f446, [%r50+1036];
	fma.rn.f32 	%f569, %f446, %f309, %f435;
	fma.rn.f32 	%f537, %f446, %f310, %f436;
	ld.shared.f32 	%f447, [%r50+1292];
	fma.rn.f32 	%f565, %f447, %f309, %f438;
	fma.rn.f32 	%f533, %f447, %f310, %f439;
	ld.shared.f32 	%f448, [%r50+1548];
	fma.rn.f32 	%f561, %f448, %f309, %f441;
	fma.rn.f32 	%f529, %f448, %f310, %f442;
	ld.shared.f32 	%f449, [%r50+1804];
	fma.rn.f32 	%f557, %f449, %f309, %f444;
	fma.rn.f32 	%f525, %f449, %f310, %f445;
	fma.rn.f32 	%f450, %f410, %f314, %f568;
	fma.rn.f32 	%f451, %f410, %f316, %f536;
	fma.rn.f32 	%f452, %f413, %f314, %f564;
	fma.rn.f32 	%f453, %f413, %f316, %f532;
	fma.rn.f32 	%f454, %f416, %f314, %f560;
	fma.rn.f32 	%f455, %f416, %f316, %f528;
	fma.rn.f32 	%f456, %f419, %f314, %f556;
	fma.rn.f32 	%f457, %f419, %f316, %f524;
	fma.rn.f32 	%f458, %f422, %f324, %f450;
	fma.rn.f32 	%f459, %f422, %f326, %f451;
	fma.rn.f32 	%f460, %f425, %f324, %f452;
	fma.rn.f32 	%f461, %f425, %f326, %f453;
	fma.rn.f32 	%f462, %f428, %f324, %f454;
	fma.rn.f32 	%f463, %f428, %f326, %f455;
	fma.rn.f32 	%f464, %f431, %f324, %f456;
	fma.rn.f32 	%f465, %f431, %f326, %f457;
	fma.rn.f32 	%f466, %f434, %f334, %f458;
	fma.rn.f32 	%f467, %f434, %f336, %f459;
	fma.rn.f32 	%f468, %f437, %f334, %f460;
	fma.rn.f32 	%f469, %f437, %f336, %f461;
	fma.rn.f32 	%f470, %f440, %f334, %f462;
	fma.rn.f32 	%f471, %f440, %f336, %f463;
	fma.rn.f32 	%f472, %f443, %f334, %f464;
	fma.rn.f32 	%f473, %f443, %f336, %f465;
	fma.rn.f32 	%f568, %f446, %f344, %f466;
	fma.rn.f32 	%f536, %f446, %f345, %f467;
	fma.rn.f32 	%f564, %f447, %f344, %f468;
	fma.rn.f32 	%f532, %f447, %f345, %f469;
	fma.rn.f32 	%f560, %f448, %f344, %f470;
	fma.rn.f32 	%f528, %f448, %f345, %f471;
	fma.rn.f32 	%f556, %f449, %f344, %f472;
	fma.rn.f32 	%f524, %f449, %f345, %f473;
	fma.rn.f32 	%f474, %f410, %f346, %f567;
	fma.rn.f32 	%f475, %f410, %f348, %f535;
	fma.rn.f32 	%f476, %f413, %f346, %f563;
	fma.rn.f32 	%f477, %f413, %f348, %f531;
	fma.rn.f32 	%f478, %f416, %f346, %f559;
	fma.rn.f32 	%f479, %f416, %f348, %f527;
	fma.rn.f32 	%f480, %f419, %f346, %f555;
	fma.rn.f32 	%f481, %f419, %f348, %f523;
	fma.rn.f32 	%f482, %f422, %f356, %f474;
	fma.rn.f32 	%f483, %f422, %f358, %f475;
	fma.rn.f32 	%f484, %f425, %f356, %f476;
	fma.rn.f32 	%f485, %f425, %f358, %f477;
	fma.rn.f32 	%f486, %f428, %f356, %f478;
	fma.rn.f32 	%f487, %f428, %f358, %f479;
	fma.rn.f32 	%f488, %f431, %f356, %f480;
	fma.rn.f32 	%f489, %f431, %f358, %f481;
	fma.rn.f32 	%f490, %f434, %f366, %f482;
	fma.rn.f32 	%f491, %f434, %f368, %f483;
	fma.rn.f32 	%f492, %f437, %f366, %f484;
	fma.rn.f32 	%f493, %f437, %f368, %f485;
	fma.rn.f32 	%f494, %f440, %f366, %f486;
	fma.rn.f32 	%f495, %f440, %f368, %f487;
	fma.rn.f32 	%f496, %f443, %f366, %f488;
	fma.rn.f32 	%f497, %f443, %f368, %f489;
	fma.rn.f32 	%f567, %f446, %f376, %f490;
	fma.rn.f32 	%f535, %f446, %f377, %f491;
	fma.rn.f32 	%f563, %f447, %f376, %f492;
	fma.rn.f32 	%f531, %f447, %f377, %f493;
	fma.rn.f32 	%f559, %f448, %f376, %f494;
	fma.rn.f32 	%f527, %f448, %f377, %f495;
	fma.rn.f32 	%f555, %f449, %f376, %f496;
	fma.rn.f32 	%f523, %f449, %f377, %f497;
	fma.rn.f32 	%f498, %f410, %f378, %f566;
	fma.rn.f32 	%f499, %f410, %f380, %f534;
	fma.rn.f32 	%f500, %f413, %f378, %f562;
	fma.rn.f32 	%f501, %f413, %f380, %f530;
	fma.rn.f32 	%f502, %f416, %f378, %f558;
	fma.rn.f32 	%f503, %f416, %f380, %f526;
	fma.rn.f32 	%f504, %f419, %f378, %f554;
	fma.rn.f32 	%f505, %f419, %f380, %f522;
	fma.rn.f32 	%f506, %f422, %f388, %f498;
	fma.rn.f32 	%f507, %f422, %f390, %f499;
	fma.rn.f32 	%f508, %f425, %f388, %f500;
	fma.rn.f32 	%f509, %f425, %f390, %f501;
	fma.rn.f32 	%f510, %f428, %f388, %f502;
	fma.rn.f32 	%f511, %f428, %f390, %f503;
	fma.rn.f32 	%f512, %f431, %f388, %f504;
	fma.rn.f32 	%f513, %f431, %f390, %f505;
	fma.rn.f32 	%f514, %f434, %f398, %f506;
	fma.rn.f32 	%f515, %f434, %f400, %f507;
	fma.rn.f32 	%f516, %f437, %f398, %f508;
	fma.rn.f32 	%f517, %f437, %f400, %f509;
	fma.rn.f32 	%f518, %f440, %f398, %f510;
	fma.rn.f32 	%f519, %f440, %f400, %f511;
	fma.rn.f32 	%f520, %f443, %f398, %f512;
	fma.rn.f32 	%f521, %f443, %f400, %f513;
	fma.rn.f32 	%f566, %f446, %f408, %f514;
	fma.rn.f32 	%f534, %f446, %f409, %f515;
	fma.rn.f32 	%f562, %f447, %f408, %f516;
	fma.rn.f32 	%f530, %f447, %f409, %f517;
	fma.rn.f32 	%f558, %f448, %f408, %f518;
	fma.rn.f32 	%f526, %f448, %f409, %f519;
	fma.rn.f32 	%f554, %f449, %f408, %f520;
	fma.rn.f32 	%f522, %f449, %f409, %f521;
	add.s32 	%r70, %r70, 1;
	setp.ne.s32 	%p2, %r70, 16;
	@%p2 bra 	$L__BB0_4;
	add.s32 	%r63, %r63, 1;
	setp.ne.s32 	%p3, %r63, 16;
	@%p3 bra 	$L__BB0_1;
	ld.param.u64 	%rd20, [mymatmul_kernel0_param_2];
	cvta.to.global.u64 	%rd16, %rd20;
	shl.b32 	%r56, %r1, 11;
	and.b32  	%r57, %r56, 2147221504;
	shl.b32 	%r58, %r2, 13;
	and.b32  	%r59, %r58, 229376;
	or.b32  	%r60, %r57, %r59;
	or.b32  	%r61, %r60, %r4;
	add.s32 	%r62, %r61, %r6;
	mul.wide.u32 	%rd17, %r62, 4;
	add.s64 	%rd18, %rd16, %rd17;
	st.global.f32 	[%rd18], %f585;
	st.global.f32 	[%rd18+64], %f553;
	st.global.f32 	[%rd18+4], %f584;
	st.global.f32 	[%rd18+68], %f552;
	st.global.f32 	[%rd18+8], %f583;
	st.global.f32 	[%rd18+72], %f551;
	st.global.f32 	[%rd18+12], %f582;
	st.global.f32 	[%rd18+76], %f550;
	st.global.f32 	[%rd18+16384], %f581;
	st.global.f32 	[%rd18+16448], %f549;
	st.global.f32 	[%rd18+16388], %f580;
	st.global.f32 	[%rd18+16452], %f548;
	st.global.f32 	[%rd18+16392], %f579;
	st.global.f32 	[%rd18+16456], %f547;
	st.global.f32 	[%rd18+16396], %f578;
	st.global.f32 	[%rd18+16460], %f546;
	st.global.f32 	[%rd18+32768], %f577;
	st.global.f32 	[%rd18+32832], %f545;
	st.global.f32 	[%rd18+32772], %f576;
	st.global.f32 	[%rd18+32836], %f544;
	st.global.f32 	[%rd18+32776], %f575;
	st.global.f32 	[%rd18+32840], %f543;
	st.global.f32 	[%rd18+32780], %f574;
	st.global.f32 	[%rd18+32844], %f542;
	st.global.f32 	[%rd18+49152], %f573;
	st.global.f32 	[%rd18+49216], %f541;
	st.global.f32 	[%rd18+49156], %f572;
	st.global.f32 	[%rd18+49220], %f540;
	st.global.f32 	[%rd18+49160], %f571;
	st.global.f32 	[%rd18+49224], %f539;
	st.global.f32 	[%rd18+49164], %f570;
	st.global.f32 	[%rd18+49228], %f538;
	st.global.f32 	[%rd18+65536], %f569;
	st.global.f32 	[%rd18+65600], %f537;
	st.global.f32 	[%rd18+65540], %f568;
	st.global.f32 	[%rd18+65604], %f536;
	st.global.f32 	[%rd18+65544], %f567;
	st.global.f32 	[%rd18+65608], %f535;
	st.global.f32 	[%rd18+65548], %f566;
	st.global.f32 	[%rd18+65612], %f534;
	st.global.f32 	[%rd18+81920], %f565;
	st.global.f32 	[%rd18+81984], %f533;
	st.global.f32 	[%rd18+81924], %f564;
	st.global.f32 	[%rd18+81988], %f532;
	st.global.f32 	[%rd18+81928], %f563;
	st.global.f32 	[%rd18+81992], %f531;
	st.global.f32 	[%rd18+81932], %f562;
	st.global.f32 	[%rd18+81996], %f530;
	st.global.f32 	[%rd18+98304], %f561;
	st.global.f32 	[%rd18+98368], %f529;
	st.global.f32 	[%rd18+98308], %f560;
	st.global.f32 	[%rd18+98372], %f528;
	st.global.f32 	[%rd18+98312], %f559;
	st.global.f32 	[%rd18+98376], %f527;
	st.global.f32 	[%rd18+98316], %f558;
	st.global.f32 	[%rd18+98380], %f526;
	st.global.f32 	[%rd18+114688], %f557;
	st.global.f32 	[%rd18+114752], %f525;
	st.global.f32 	[%rd18+114692], %f556;
	st.global.f32 	[%rd18+114756], %f524;
	st.global.f32 	[%rd18+114696], %f555;
	st.global.f32 	[%rd18+114760], %f523;
	st.global.f32 	[%rd18+114700], %f554;
	st.global.f32 	[%rd18+114764], %f522;
	ret;

}


// ===== COMPILED SASS (sm_100) =====

	.target	sm_100

	.elftype	@"ET_EXEC"


//--------------------- .note.nv.tkinfo           --------------------------
	.section	.note.nv.tkinfo,"",@"SHT_NOTE"
	.sectionflags	@"SHF_NOTE_NV_TKINFO"
	.tkinfo
        /*0018*/ 	.word	0x00000002
        /*0030*/ 	.string	""
        /*0030*/ 	.string	"ptxas"
        /*0030*/ 	.string	"Cuda compilation tools, release 13.0, V13.0.88"
        /*0030*/ 	.string	"Build cuda_13.0.r13.0/compiler.36424714_0"
        /*0030*/ 	.string	"-arch sm_100 -m 64 "



//--------------------- .note.nv.cuinfo           --------------------------
	.section	.note.nv.cuinfo,"",@"SHT_NOTE"
	.sectionflags	@"SHF_NOTE_NV_CUINFO"
        /*0018*/ 	.short	0x0002
        /*001a*/ 	.short	0x0064
        /*001c*/ 	.short	0x0082
	.zero		2


//--------------------- .nv.info                  --------------------------
	.section	.nv.info,"",@"SHT_CUDA_INFO"
	.align	4


	//----- nvinfo : EIATTR_REGCOUNT
	.align		4
        /*0000*/ 	.byte	0x04, 0x2f
        /*0002*/ 	.short	(.L_1 - .L_0)
	.align		4
.L_0:
        /*0004*/ 	.word	index@(mymatmul_kernel0)
        /*0008*/ 	.word	0x000000a7


	//----- nvinfo : EIATTR_FRAME_SIZE
	.align		4
.L_1:
        /*000c*/ 	.byte	0x04, 0x11
        /*000e*/ 	.short	(.L_3 - .L_2)
	.align		4
.L_2:
        /*0010*/ 	.word	index@(mymatmul_kernel0)
        /*0014*/ 	.word	0x00000000


	//----- nvinfo : EIATTR_MIN_STACK_SIZE
	.align		4
.L_3:
        /*0018*/ 	.byte	0x04, 0x12
        /*001a*/ 	.short	(.L_5 - .L_4)
	.align		4
.L_4:
        /*001c*/ 	.word	index@(mymatmul_kernel0)
        /*0020*/ 	.word	0x00000000
.L_5:


//--------------------- .nv.compat                --------------------------
	.section	.nv.compat,"",@"SHT_CUDA_COMPAT_INFO"
	.align	4
        /*0000*/ 	.byte	0x02, 0x09, 0x00, 0x00, 0x02, 0x02, 0x01, 0x00, 0x02, 0x05, 0x05, 0x00, 0x03, 0x07, 0x01, 0x01
        /*0010*/ 	.byte	0x02, 0x03, 0x00, 0x00, 0x02, 0x06, 0x01, 0x00, 0x04, 0x0b, 0x08, 0x00, 0x09, 0x00, 0x00, 0x00
        /*0020*/ 	.byte	0x00, 0x00, 0x00, 0x00


//--------------------- .nv.info.mymatmul_kernel0 --------------------------
	.section	.nv.info.mymatmul_kernel0,"",@"SHT_CUDA_INFO"
	.sectionflags	@""
	.align	4


	//----- nvinfo : EIATTR_CUDA_API_VERSION
	.align		4
        /*0000*/ 	.byte	0x04, 0x37
        /*0002*/ 	.short	(.L_7 - .L_6)
.L_6:
        /*0004*/ 	.word	0x00000082


	//----- nvinfo : EIATTR_KPARAM_INFO
	.align		4
.L_7:
        /*0008*/ 	.byte	0x04, 0x17
        /*000a*/ 	.short	(.L_9 - .L_8)
.L_8:
        /*000c*/ 	.word	0x00000000
        /*0010*/ 	.short	0x0002
        /*0012*/ 	.short	0x0010
        /*0014*/ 	.byte	0x00, 0xf5, 0x21, 0x00


	//----- nvinfo : EIATTR_KPARAM_INFO
	.align		4
.L_9:
        /*0018*/ 	.byte	0x04, 0x17
        /*001a*/ 	.short	(.L_11 - .L_10)
.L_10:
        /*001c*/ 	.word	0x00000000
        /*0020*/ 	.short	0x0001
        /*0022*/ 	.short	0x0008
        /*0024*/ 	.byte	0x00, 0xf5, 0x21, 0x00


	//----- nvinfo : EIATTR_KPARAM_INFO
	.align		4
.L_11:
        /*0028*/ 	.byte	0x04, 0x17
        /*002a*/ 	.short	(.L_13 - .L_12)
.L_12:
        /*002c*/ 	.word	0x00000000
        /*0030*/ 	.short	0x0000
        /*0032*/ 	.short	0x0000
        /*0034*/ 	.byte	0x00, 0xf5, 0x21, 0x00


	//----- nvinfo : EIATTR_SPARSE_MMA_MASK
	.align		4
.L_13:
        /*0038*/ 	.byte	0x03, 0x50
        /*003a*/ 	.short	0x0000


	//----- nvinfo : EIATTR_MAXREG_COUNT
	.align		4
        /*003c*/ 	.byte	0x03, 0x1b
        /*003e*/ 	.short	0x00ff


	//----- nvinfo : EIATTR_NUM_BARRIERS
	.align		4
        /*0040*/ 	.byte	0x02, 0x4c
        /*0042*/ 	.byte	0x01
	.zero		1


	//----- nvinfo : EIATTR_MERCURY_ISA_VERSION
	.align		4
        /*0044*/ 	.byte	0x03, 0x5f
        /*0046*/ 	.short	0x0101


	//----- nvinfo : EIATTR_VRC_CTA_INIT_COUNT
	.align		4
        /*0048*/ 	.byte	0x02, 0x4a
	.zero		1
	.zero		1


	//----- nvinfo : EIATTR_EXIT_INSTR_OFFSETS
	.align		4
        /*004c*/ 	.byte	0x04, 0x1c
        /*004e*/ 	.short	(.L_15 - .L_14)


	//   ....[0]....
.L_14:
        /*0050*/ 	.word	0x00002f60


	//----- nvinfo : EIATTR_MAX_THREADS
	.align		4
.L_15:
        /*0054*/ 	.byte	0x04, 0x05
        /*0056*/ 	.short	(.L_17 - .L_16)
.L_16:
        /*0058*/ 	.word	0x00000020
        /*005c*/ 	.word	0x00000001
        /*0060*/ 	.word	0x00000001


	//----- nvinfo : EIATTR_CBANK_PARAM_SIZE
	.align		4
.L_17:
        /*0064*/ 	.byte	0x03, 0x19
        /*0066*/ 	.short	0x0018


	//----- nvinfo : EIATTR_PARAM_CBANK
	.align		4
        /*0068*/ 	.byte	0x04, 0x0a
        /*006a*/ 	.short	(.L_19 - .L_18)
	.align		4
.L_18:
        /*006c*/ 	.word	index@(.nv.constant0.mymatmul_kernel0)
        /*0070*/ 	.short	0x0380
        /*0072*/ 	.short	0x0018


	//----- nvinfo : EIATTR_SW_WAR
	.align		4
.L_19:
        /*0074*/ 	.byte	0x04, 0x36
        /*0076*/ 	.short	(.L_21 - .L_20)
.L_20:
        /*0078*/ 	.word	0x00000008
.L_21:


//--------------------- .nv.callgraph             --------------------------
	.section	.nv.callgraph,"",@"SHT_CUDA_CALLGRAPH"
	.align	4
	.sectionentsize	8
	.align		4
        /*0000*/ 	.word	0x00000000
	.align		4
        /*0004*/ 	.word	0xffffffff
	.align		4
        /*0008*/ 	.word	0x00000000
	.align		4
        /*000c*/ 	.word	0xfffffffe
	.align		4
        /*0010*/ 	.word	0x00000000
	.align		4
        /*0014*/ 	.word	0xfffffffd
	.align		4
        /*0018*/ 	.word	0x00000000
	.align		4
        /*001c*/ 	.word	0xfffffffc


//--------------------- .text.mymatmul_kernel0    --------------------------
	.section	.text.mymatmul_kernel0,"ax",@progbits
	.align	128
        .global         mymatmul_kernel0
        .type           mymatmul_kernel0,@function
        .size           mymatmul_kernel0,(.L_x_4 - mymatmul_kernel0)
        .other          mymatmul_kernel0,@"STO_CUDA_ENTRY STV_DEFAULT"
mymatmul_kernel0:
.text.mymatmul_kernel0:
[----:B------:R-:W-:Y:S01]  /*0000*/  LDC R1, c[0x0][0x37c] ;  /* 0x0000df00ff017b82 */ /* 0x000fe20000000800 */
[----:B------:R-:W0:Y:S01]  /*0010*/  S2R R0, SR_CTAID.X ;  /* 0x0000000000007919 */ /* 0x000e220000002500 */
[----:B------:R-:W-:Y:S01]  /*0020*/  HFMA2 R65, -RZ, RZ, 0, 0 ;  /* 0x00000000ff417431 */ /* 0x000fe200000001ff */
[----:B------:R-:W-:Y:S01]  /*0030*/  CS2R R76, SRZ ;  /* 0x00000000004c7805 */ /* 0x000fe2000001ff00 */
[----:B------:R-:W-:Y:S01]  /*0040*/  HFMA2 R42, -RZ, RZ, 0, 0 ;  /* 0x00000000ff2a7431 */ /* 0x000fe200000001ff */
[----:B------:R-:W1:Y:S01]  /*0050*/  S2R R64, SR_TID.X ;  /* 0x0000000000407919 */ /* 0x000e620000002100 */
[----:B------:R-:W-:Y:S01]  /*0060*/  HFMA2 R38, -RZ, RZ, 0, 0 ;  /* 0x00000000ff267431 */ /* 0x000fe200000001ff */
[----:B------:R-:W-:Y:S01]  /*0070*/  CS2R R80, SRZ ;  /* 0x0000000000507805 */ /* 0x000fe2000001ff00 */
[----:B------:R-:W-:Y:S01]  /*0080*/  HFMA2 R34, -RZ, RZ, 0, 0 ;  /* 0x00000000ff227431 */ /* 0x000fe200000001ff */
[----:B------:R-:W-:Y:S01]  /*0090*/  CS2R R74, SRZ ;  /* 0x00000000004a7805 */ /* 0x000fe2000001ff00 */
[----:B------:R-:W-:Y:S01]  /*00a0*/  HFMA2 R30, -RZ, RZ, 0, 0 ;  /* 0x00000000ff1e7431 */ /* 0x000fe200000001ff */
[----:B------:R-:W-:Y:S01]  /*00b0*/  CS2R R66, SRZ ;  /* 0x0000000000427805 */ /* 0x000fe2000001ff00 */
[----:B------:R-:W-:Y:S01]  /*00c0*/  HFMA2 R117, -RZ, RZ, 0, 0 ;  /* 0x00000000ff757431 */ /* 0x000fe200000001ff */
[----:B------:R-:W-:Y:S01]  /*00d0*/  MOV R78, RZ ;  /* 0x000000ff004e7202 */ /* 0x000fe20000000f00 */
[----:B------:R-:W-:Y:S01]  /*00e0*/  HFMA2 R123, -RZ, RZ, 0, 0 ;  /* 0x00000000ff7b7431 */ /* 0x000fe200000001ff */
[----:B------:R-:W-:Y:S01]  /*00f0*/  CS2R R86, SRZ ;  /* 0x0000000000567805 */ /* 0x000fe2000001ff00 */
        /* <DEDUP_REMOVED lines=13> */
[----:B------:R-:W-:-:S02]  /*01d0*/  CS2R R32, SRZ ;  /* 0x0000000000207805 */ /* 0x000fc4000001ff00 */
[----:B------:R-:W-:Y:S02]  /*01e0*/  MOV R105, RZ ;  /* 0x000000ff00697202 */ /* 0x000fe40000000f00 */
[----:B------:R-:W-:Y:S02]  /*01f0*/  CS2R R94, SRZ ;  /* 0x00000000005e7805 */ /* 0x000fe4000001ff00 */
[----:B------:R-:W-:Y:S02]  /*0200*/  MOV R107, RZ ;  /* 0x000000ff006b7202 */ /* 0x000fe40000000f00 */
[----:B------:R-:W-:Y:S02]  /*0210*/  CS2R R60, SRZ ;  /* 0x00000000003c7805 */ /* 0x000fe4000001ff00 */
[----:B0-----:R-:W-:Y:S02]  /*0220*/  SHF.L.U32 R3, R0, 0x9, RZ ;  /* 0x0000000900037819 */ /* 0x001fe400000006ff */
[----:B------:R-:W-:-:S02]  /*0230*/  CS2R R40, SRZ ;  /* 0x0000000000287805 */ /* 0x000fc4000001ff00 */
[----:B------:R-:W-:Y:S02]  /*0240*/  SHF.L.U32 R79, R0, 0x5, RZ ;  /* 0x00000005004f7819 */ /* 0x000fe400000006ff */
[----:B------:R-:W-:Y:S02]  /*0250*/  CS2R R84, SRZ ;  /* 0x0000000000547805 */ /* 0x000fe4000001ff00 */
[C---:B-1----:R-:W-:Y:S02]  /*0260*/  SHF.L.U32 R70, R64.reuse, 0x7, RZ ;  /* 0x0000000740467819 */ /* 0x042fe400000006ff */
[----:B------:R-:W-:Y:S02]  /*0270*/  CS2R R36, SRZ ;  /* 0x0000000000247805 */ /* 0x000fe4000001ff00 */
[----:B------:R-:W-:Y:S02]  /*0280*/  SHF.L.U32 R72, R64, 0x2, RZ ;  /* 0x0000000240487819 */ /* 0x000fe400000006ff */
[----:B------:R-:W-:-:S02]  /*0290*/  CS2R R90, SRZ ;  /* 0x00000000005a7805 */ /* 0x000fc4000001ff00 */
[----:B------:R-:W-:Y:S02]  /*02a0*/  MOV R115, RZ ;  /* 0x000000ff00737202 */ /* 0x000fe40000000f00 */
[----:B------:R-:W-:Y:S02]  /*02b0*/  CS2R R98, SRZ ;  /* 0x0000000000627805 */ /* 0x000fe4000001ff00 */
[----:B------:R-:W-:Y:S02]  /*02c0*/  MOV R26, RZ ;  /* 0x000000ff001a7202 */ /* 0x000fe40000000f00 */
[----:B------:R-:W-:Y:S02]  /*02d0*/  CS2R R28, SRZ ;  /* 0x00000000001c7805 */ /* 0x000fe4000001ff00 */
[----:B------:R-:W-:Y:S01]  /*02e0*/  MOV R125, RZ ;  /* 0x000000ff007d7202 */ /* 0x000fe20000000f00 */
[----:B------:R-:W0:Y:S01]  /*02f0*/  LDCU.64 UR8, c[0x0][0x358] ;  /* 0x00006b00ff0877ac */ /* 0x000e220008000a00 */
[----:B------:R-:W-:-:S02]  /*0300*/  MOV R133, RZ ;  /* 0x000000ff00857202 */ /* 0x000fc40000000f00 */
[----:B------:R-:W-:Y:S02]  /*0310*/  MOV R71, RZ ;  /* 0x000000ff00477202 */ /* 0x000fe40000000f00 */
[----:B------:R-:W-:Y:S02]  /*0320*/  MOV R101, RZ ;  /* 0x000000ff00657202 */ /* 0x000fe40000000f00 */
[----:B------:R-:W-:Y:S02]  /*0330*/  MOV R109, RZ ;  /* 0x000000ff006d7202 */ /* 0x000fe40000000f00 */
[----:B------:R-:W-:Y:S02]  /*0340*/  MOV R121, RZ ;  /* 0x000000ff00797202 */ /* 0x000fe40000000f00 */
[----:B------:R-:W-:Y:S02]  /*0350*/  MOV R129, RZ ;  /* 0x000000ff00817202 */ /* 0x000fe40000000f00 */
[----:B------:R-:W-:-:S02]  /*0360*/  LOP3.LUT R68, R64, 0x7fff0000, R3, 0xf8, !PT ;  /* 0x7fff000040447812 */ /* 0x000fc400078ef803 */
[----:B------:R-:W-:Y:S02]  /*0370*/  LOP3.LUT R79, R79, 0xfe0, RZ, 0xc0, !PT ;  /* 0x00000fe04f4f7812 */ /* 0x000fe400078ec0ff */
[----:B------:R-:W-:Y:S02]  /*0380*/  LOP3.LUT R70, R70, 0xe00, RZ, 0xc0, !PT ;  /* 0x00000e0046467812 */ /* 0x000fe400078ec0ff */
[----:B0-----:R-:W-:-:S07]  /*0390*/  LOP3.LUT R72, R72, 0xc, RZ, 0xc0, !PT ;  /* 0x0000000c48487812 */ /* 0x001fce00078ec0ff */
.L_x_2:
[----:B------:R-:W0:Y:S08]  /*03a0*/  S2UR UR5, SR_CgaCtaId ;  /* 0x00000000000579c3 */ /* 0x000e300000008800 */
[----:B------:R-:W-:Y:S01]  /*03b0*/  BAR.SYNC.DEFER_BLOCKING 0x0 ;  /* 0x0000000000007b1d */ /* 0x000fe20000010000 */
[----:B------:R-:W-:-:S04]  /*03c0*/  LEA R39, R65, R68, 0x6 ;  /* 0x0000004441277211 */ /* 0x000fc800078e30ff */
[C---:B------:R-:W-:Y:S01]  /*03d0*/  IADD3 R27, PT, PT, R39.reuse, 0xc00, RZ ;  /* 0x00000c00271b7810 */ /* 0x040fe20007ffe0ff */
[----:B------:R-:W-:Y:S01]  /*03e0*/  UMOV UR4, 0x400 ;  /* 0x0000040000047882 */ /* 0x000fe20000000000 */
[C---:B------:R-:W-:Y:S01]  /*03f0*/  IADD3 R31, PT, PT, R39.reuse, 0x800, RZ ;  /* 0x00000800271f7810 */ /* 0x040fe20007ffe0ff */
[----:B------:R-:W-:Y:S01]  /*0400*/  UMOV UR7, 0x200 ;  /* 0x0000020000077882 */ /* 0x000fe20000000000 */
[----:B------:R-:W-:Y:S01]  /*0410*/  IADD3 R35, PT, PT, R39, 0x400, RZ ;  /* 0x0000040027237810 */ /* 0x000fe20007ffe0ff */
[----:B0-----:R-:W-:-:S06]  /*0420*/  ULEA UR6, UR5, UR4, 0x18 ;  /* 0x0000000405067291 */ /* 0x001fcc000f8ec0ff */
[----:B------:R-:W-:-:S04]  /*0430*/  LEA R43, R64, UR6, 0x2 ;  /* 0x00000006402b7c11 */ /* 0x000fc8000f8e10ff */
[----:B------:R-:W-:-:S07]  /*0440*/  IADD3 R43, PT, PT, R43, 0x200, RZ ;  /* 0x000002002b2b7810 */ /* 0x000fce0007ffe0ff */
.L_x_0:
[----:B------:R-:W0:Y:S01]  /*0450*/  LDC.64 R24, c[0x0][0x380] ;  /* 0x0000e000ff187b82 */ /* 0x000e220000000a00 */
[----:B------:R-:W-:Y:S02]  /*0460*/  IADD3 R11, PT, PT, R27, 0x1000, RZ ;  /* 0x000010001b0b7810 */ /* 0x000fe40007ffe0ff */
[----:B------:R-:W-:Y:S02]  /*0470*/  IADD3 R13, PT, PT, R31, 0x1000, RZ ;  /* 0x000010001f0d7810 */ /* 0x000fe40007ffe0ff */
[----:B------:R-:W-:Y:S02]  /*0480*/  IADD3 R3, PT, PT, R35, 0x1000, RZ ;  /* 0x0000100023037810 */ /* 0x000fe40007ffe0ff */
[----:B------:R-:W-:Y:S02]  /*0490*/  IADD3 R15, PT, PT, R31, 0x2000, RZ ;  /* 0x000020001f0f7810 */ /* 0x000fe40007ffe0ff */
[----:B------:R-:W-:Y:S02]  /*04a0*/  IADD3 R5, PT, PT, R27, 0x2000, RZ ;  /* 0x000020001b057810 */ /* 0x000fe40007ffe0ff */
[----:B------:R-:W-:-:S02]  /*04b0*/  IADD3 R17, PT, PT, R35, 0x2000, RZ ;  /* 0x0000200023117810 */ /* 0x000fc40007ffe0ff */
[----:B------:R-:W-:Y:S02]  /*04c0*/  IADD3 R19, PT, PT, R27, 0x3000, RZ ;  /* 0x000030001b137810 */ /* 0x000fe40007ffe0ff */
[----:B------:R-:W-:Y:S01]  /*04d0*/  IADD3 R21, PT, PT, R35, 0x4000, RZ ;  /* 0x0000400023157810 */ /* 0x000fe20007ffe0ff */
[----:B0-----:R-:W-:-:S04]  /*04e0*/  IMAD.WIDE.U32 R6, R31, 0x4, R24 ;  /* 0x000000041f067825 */ /* 0x001fc800078e0018 */
[--C-:B------:R-:W-:Y:S01]  /*04f0*/  IMAD.WIDE.U32 R8, R35, 0x4, R24.reuse ;  /* 0x0000000423087825 */ /* 0x100fe200078e0018 */
[----:B------:R0:W2:Y:S03]  /*0500*/  LDG.E.CONSTANT R46, desc[UR8][R6.64] ;  /* 0x00000008062e7981 */ /* 0x0000a6000c1e9900 */
[--C-:B------:R-:W-:Y:S01]  /*0510*/  IMAD.WIDE.U32 R10, R11, 0x4, R24.reuse ;  /* 0x000000040b0a7825 */ /* 0x100fe200078e0018 */
[----:B------:R-:W3:Y:S03]  /*0520*/  LDG.E.CONSTANT R48, desc[UR8][R8.64] ;  /* 0x0000000808307981 */ /* 0x000ee6000c1e9900 */
[--C-:B------:R-:W-:Y:S01]  /*0530*/  IMAD.WIDE.U32 R12, R13, 0x4, R24.reuse ;  /* 0x000000040d0c7825 */ /* 0x100fe200078e0018 */
[----:B------:R-:W4:Y:S03]  /*0540*/  LDG.E.CONSTANT R50, desc[UR8][R10.64] ;  /* 0x000000080a327981 */ /* 0x000f26000c1e9900 */
[--C-:B------:R-:W-:Y:S01]  /*0550*/  IMAD.WIDE.U32 R2, R3, 0x4, R24.reuse ;  /* 0x0000000403027825 */ /* 0x100fe200078e0018 */
[----:B------:R1:W5:Y:S03]  /*0560*/  LDG.E.CONSTANT R52, desc[UR8][R12.64] ;  /* 0x000000080c347981 */ /* 0x000366000c1e9900 */
[--C-:B0-----:R-:W-:Y:S01]  /*0570*/  IMAD.WIDE.U32 R6, R15, 0x4, R24.reuse ;  /* 0x000000040f067825 */ /* 0x101fe200078e0018 */
[----:B------:R-:W-:Y:S01]  /*0580*/  IADD3 R15, PT, PT, R35, 0x3000, RZ ;  /* 0x00003000230f7810 */ /* 0x000fe20007ffe0ff */
[----:B------:R0:W5:Y:S02]  /*0590*/  LDG.E.CONSTANT R54, desc[UR8][R2.64] ;  /* 0x0000000802367981 */ /* 0x000164000c1e9900 */
[----:B------:R-:W-:-:S02]  /*05a0*/  IMAD.WIDE.U32 R4, R5, 0x4, R24 ;  /* 0x0000000405047825 */ /* 0x000fc400078e0018 */
[----:B------:R-:W5:Y:S01]  /*05b0*/  LDG.E.CONSTANT R58, desc[UR8][R6.64] ;  /* 0x00000008063a7981 */ /* 0x000f62000c1e9900 */
[----:B-1----:R-:W-:Y:S01]  /*05c0*/  IADD3 R13, PT, PT, R31, 0x3000, RZ ;  /* 0x000030001f0d7810 */ /* 0x002fe20007ffe0ff */
[--C-:B------:R-:W-:Y:S01]  /*05d0*/  IMAD.WIDE.U32 R8, R17, 0x4, R24.reuse ;  /* 0x0000000411087825 */ /* 0x100fe200078e0018 */
[----:B------:R-:W-:Y:S01]  /*05e0*/  IADD3 R17, PT, PT, R27, 0x4000, RZ ;  /* 0x000040001b117810 */ /* 0x000fe20007ffe0ff */
[----:B------:R1:W5:Y:S02]  /*05f0*/  LDG.E.CONSTANT R56, desc[UR8][R4.64] ;  /* 0x0000000804387981 */ /* 0x000364000c1e9900 */
[--C-:B------:R-:W-:Y:S01]  /*0600*/  IMAD.WIDE.U32 R10, R19, 0x4, R24.reuse ;  /* 0x00000004130a7825 */ /* 0x100fe200078e0018 */
[----:B------:R-:W-:Y:S01]  /*0610*/  IADD3 R19, PT, PT, R31, 0x4000, RZ ;  /* 0x000040001f137810 */ /* 0x000fe20007ffe0ff */
[----:B------:R-:W5:Y:S02]  /*0620*/  LDG.E.CONSTANT R100, desc[UR8][R8.64] ;  /* 0x0000000808647981 */ /* 0x000f64000c1e9900 */
[----:B------:R-:W-:-:S02]  /*0630*/  IMAD.WIDE.U32 R12, R13, 0x4, R24 ;  /* 0x000000040d0c7825 */ /* 0x000fc400078e0018 */
[----:B------:R1:W5:Y:S02]  /*0640*/  LDG.E.CONSTANT R102, desc[UR8][R10.64] ;  /* 0x000000080a667981 */ /* 0x000364000c1e9900 */
[--C-:B0-----:R-:W-:Y:S01]  /*0650*/  IMAD.WIDE.U32 R2, R15, 0x4, R24.reuse ;  /* 0x000000040f027825 */ /* 0x101fe200078e0018 */
[----:B------:R-:W-:Y:S01]  /*0660*/  IADD3 R15, PT, PT, R31, 0x5000, RZ ;  /* 0x000050001f0f7810 */ /* 0x000fe20007ffe0ff */
[----:B------:R0:W5:Y:S02]  /*0670*/  LDG.E.CONSTANT R104, desc[UR8][R12.64] ;  /* 0x000000080c687981 */ /* 0x000164000c1e9900 */
[--C-:B-1----:R-:W-:Y:S01]  /*0680*/  IMAD.WIDE.U32 R4, R17, 0x4, R24.reuse ;  /* 0x0000000411047825 */ /* 0x102fe200078e0018 */
[----:B------:R-:W-:Y:S01]  /*0690*/  IADD3 R17, PT, PT, R35, 0x5000, RZ ;  /* 0x0000500023117810 */ /* 0x000fe20007ffe0ff */
[----:B------:R1:W5:Y:S02]  /*06a0*/  LDG.E.CONSTANT R106, desc[UR8][R2.64] ;  /* 0x00000008026a7981 */ /* 0x000364000c1e9900 */
[--C-:B------:R-:W-:Y:S01]  /*06b0*/  IMAD.WIDE.U32 R6, R19, 0x4, R24.reuse ;  /* 0x0000000413067825 */ /* 0x100fe200078e0018 */
[C---:B------:R-:W-:Y:S01]  /*06c0*/  IADD3 R11, PT, PT, R27.reuse, 0x5000, RZ ;  /* 0x000050001b0b7810 */ /* 0x040fe20007ffe0ff */
[----:B------:R1:W5:Y:S01]  /*06d0*/  LDG.E.CONSTANT R108, desc[UR8][R4.64] ;  /* 0x00000008046c7981 */ /* 0x000362000c1e9900 */
[----:B------:R-:W-:Y:S01]  /*06e0*/  IADD3 R19, PT, PT, R27, 0x6000, RZ ;  /* 0x000060001b137810 */ /* 0x000fe20007ffe0ff */
[--C-:B------:R-:W-:Y:S01]  /*06f0*/  IMAD.WIDE.U32 R8, R21, 0x4, R24.reuse ;  /* 0x0000000415087825 */ /* 0x100fe200078e0018 */
[----:B------:R-:W-:Y:S01]  /*0700*/  IADD3 R21, PT, PT, R31, 0x6000, RZ ;  /* 0x000060001f157810 */ /* 0x000fe20007ffe0ff */
[----:B------:R-:W5:Y:S02]  /*0710*/  LDG.E.CONSTANT R110, desc[UR8][R6.64] ;  /* 0x00000008066e7981 */ /* 0x000f64000c1e9900 */
[--C-:B------:R-:W-:Y:S01]  /*0720*/  IMAD.WIDE.U32 R44, R27, 0x4, R24.reuse ;  /* 0x000000041b2c7825 */ /* 0x100fe200078e0018 */
[----:B------:R-:W-:Y:S01]  /*0730*/  IADD3 R23, PT, PT, R39, 0x5000, RZ ;  /* 0x0000500027177810 */ /* 0x000fe20007ffe0ff */
[----:B------:R1:W5:Y:S02]  /*0740*/  LDG.E.CONSTANT R112, desc[UR8][R8.64] ;  /* 0x0000000808707981 */ /* 0x000364000c1e9900 */
[--C-:B------:R-:W-:Y:S01]  /*0750*/  IMAD.WIDE.U32 R10, R11, 0x4, R24.reuse ;  /* 0x000000040b0a7825 */ /* 0x100fe200078e0018 */
[----:B------:R-:W-:Y:S01]  /*0760*/  IADD3 R53, PT, PT, R35, 0x7000, RZ ;  /* 0x0000700023357810 */ /* 0x000fe20007ffe0ff */
        /* <DEDUP_REMOVED lines=8> */
[----:B------:R-:W-:Y:S01]  /*07f0*/  IADD3 R19, PT, PT, R39, 0x3000, RZ ;  /* 0x0000300027137810 */ /* 0x000fe20007ffe0ff */
[----:B------:R1:W5:Y:S01]  /*0800*/  LDG.E.CONSTANT R118, desc[UR8][R2.64] ;  /* 0x0000000802767981 */ /* 0x000362000c1e9900 */
[----:B------:R-:W-:Y:S01]  /*0810*/  IADD3 R9, PT, PT, R35, 0x6000, RZ ;  /* 0x0000600023097810 */ /* 0x000fe20007ffe0ff */
[----:B------:R-:W-:Y:S01]  /*0820*/  IMAD.WIDE.U32 R6, R21, 0x4, R24 ;  /* 0x0000000415067825 */ /* 0x000fe200078e0018 */
[----:B------:R-:W-:Y:S01]  /*0830*/  IADD3 R21, PT, PT, R39, 0x4000, RZ ;  /* 0x0000400027157810 */ /* 0x000fe20007ffe0ff */
[----:B------:R1:W5:Y:S01]  /*0840*/  LDG.E.CONSTANT R120, desc[UR8][R4.64] ;  /* 0x0000000804787981 */ /* 0x000362000c1e9900 */
[----:B------:R-:W-:-:S02]  /*0850*/  IADD3 R51, PT, PT, R31, 0x7000, RZ ;  /* 0x000070001f337810 */ /* 0x000fc40007ffe0ff */
[----:B------:R-:W-:Y:S02]  /*0860*/  IADD3 R49, PT, PT, R27, 0x7000, RZ ;  /* 0x000070001b317810 */ /* 0x000fe40007ffe0ff */
[C---:B------:R-:W-:Y:S02]  /*0870*/  IADD3 R45, PT, PT, R39.reuse, 0x6000, RZ ;  /* 0x00006000272d7810 */ /* 0x040fe40007ffe0ff */
[----:B------:R-:W-:Y:S01]  /*0880*/  IADD3 R47, PT, PT, R39, 0x7000, RZ ;  /* 0x00007000272f7810 */ /* 0x000fe20007ffe0ff */
[--C-:B0-----:R-:W-:Y:S01]  /*0890*/  IMAD.WIDE.U32 R10, R15, 0x4, R24.reuse ;  /* 0x000000040f0a7825 */ /* 0x101fe200078e0018 */
[----:B------:R0:W5:Y:S03]  /*08a0*/  LDG.E.CONSTANT R122, desc[UR8][R6.64] ;  /* 0x00000008067a7981 */ /* 0x000166000c1e9900 */
[--C-:B-1----:R-:W-:Y:S01]  /*08b0*/  IMAD.WIDE.U32 R12, R17, 0x4, R24.reuse ;  /* 0x00000004110c7825 */ /* 0x102fe200078e0018 */
[----:B------:R-:W5:Y:S03]  /*08c0*/  LDG.E.CONSTANT R140, desc[UR8][R10.64] ;  /* 0x000000080a8c7981 */ /* 0x000f66000c1e9900 */
[--C-:B------:R-:W-:Y:S01]  /*08d0*/  IMAD.WIDE.U32 R14, R19, 0x4, R24.reuse ;  /* 0x00000004130e7825 */ /* 0x100fe200078e0018 */
        /* <DEDUP_REMOVED lines=9> */
[--C-:B0-----:R-:W-:Y:S01]  /*0970*/  IMAD.WIDE.U32 R6, R51, 0x4, R24.reuse ;  /* 0x0000000433067825 */ /* 0x101fe200078e0018 */
[----:B------:R-:W5:Y:S03]  /*0980*/  LDG.E.CONSTANT R124, desc[UR8][R4.64] ;  /* 0x00000008047c7981 */ /* 0x000f66000c1e9900 */
[--C-:B------:R-:W-:Y:S01]  /*0990*/  IMAD.WIDE.U32 R8, R49, 0x4, R24.reuse ;  /* 0x0000000431087825 */ /* 0x100fe200078e0018 */
[----:B------:R-:W5:Y:S03]  /*09a0*/  LDG.E.CONSTANT R51, desc[UR8][R2.64] ;  /* 0x0000000802337981 */ /* 0x000f66000c1e9900 */
[--C-:B------:R-:W-:Y:S01]  /*09b0*/  IMAD.WIDE.U32 R20, R45, 0x4, R24.reuse ;  /* 0x000000042d147825 */ /* 0x100fe200078e0018 */
[----:B------:R-:W5:Y:S03]  /*09c0*/  LDG.E.CONSTANT R126, desc[UR8][R6.64] ;  /* 0x00000008067e7981 */ /* 0x000f66000c1e9900 */
[--C-:B------:R-:W-:Y:S01]  /*09d0*/  IMAD.WIDE.U32 R22, R47, 0x4, R24.reuse ;  /* 0x000000042f167825 */ /* 0x100fe200078e0018 */
[----:B------:R-:W5:Y:S03]  /*09e0*/  LDG.E.CONSTANT R128, desc[UR8][R8.64] ;  /* 0x0000000808807981 */ /* 0x000f66000c1e9900 */
[----:B------:R-:W-:Y:S01]  /*09f0*/  IMAD.WIDE.U32 R24, R39, 0x4, R24 ;  /* 0x0000000427187825 */ /* 0x000fe200078e0018 */
[----:B------:R-:W5:Y:S04]  /*0a00*/  LDG.E.CONSTANT R152, desc[UR8][R12.64+0x80] ;  /* 0x000080080c987981 */ /* 0x000f68000c1e9900 */
        /* <DEDUP_REMOVED lines=32> */
[----:B------:R-:W5:Y:S01]  /*0c10*/  LDG.E.CONSTANT R10, desc[UR8][R22.64+0x3080] ;  /* 0x00308008160a7981 */ /* 0x000f62000c1e9900 */
[----:B------:R-:W-:-:S04]  /*0c20*/  UIADD3 UR7, UPT, UPT, UR7, 0x2000, URZ ;  /* 0x0000200007077890 */ /* 0x000fc8000fffe0ff */
[----:B------:R-:W-:Y:S01]  /*0c30*/  UISETP.NE.AND UP0, UPT, UR7, 0x4200, UPT ;  /* 0x000042000700788c */ /* 0x000fe2000bf05270 */
[----:B------:R-:W-:Y:S02]  /*0c40*/  IADD3 R39, PT, PT, R39, 0x8000, RZ ;  /* 0x0000800027277810 */ /* 0x000fe40007ffe0ff */
[----:B------:R-:W-:Y:S02]  /*0c50*/  IADD3 R27, PT, PT, R27, 0x8000, RZ ;  /* 0x000080001b1b7810 */ /* 0x000fe40007ffe0ff */
[----:B------:R-:W-:Y:S02]  /*0c60*/  IADD3 R31, PT, PT, R31, 0x8000, RZ ;  /* 0x000080001f1f7810 */ /* 0x000fe40007ffe0ff */
[----:B------:R-:W-:Y:S01]  /*0c70*/  IADD3 R35, PT, PT, R35, 0x8000, RZ ;  /* 0x0000800023237810 */ /* 0x000fe20007ffe0ff */
[----:B--2---:R-:W-:Y:S04]  /*0c80*/  STS [R43], R46 ;  /* 0x0000002e2b007388 */ /* 0x004fe80000000800 */
[----:B---3--:R-:W-:Y:S04]  /*0c90*/  STS [R43+-0x100], R48 ;  /* 0xffff00302b007388 */ /* 0x008fe80000000800 */
[----:B----4-:R-:W-:Y:S04]  /*0ca0*/  STS [R43+0x500], R50 ;  /* 0x000500322b007388 */ /* 0x010fe80000000800 */
[----:B-----5:R-:W-:Y:S04]  /*0cb0*/  STS [R43+0x400], R52 ;  /* 0x000400342b007388 */ /* 0x020fe80000000800 */
[----:B------:R-:W-:Y:S04]  /*0cc0*/  STS [R43+0x300], R54 ;  /* 0x000300362b007388 */ /* 0x000fe80000000800 */
        /* <DEDUP_REMOVED lines=26> */
[----:B------:R-:W-:Y:S04]  /*0e70*/  STS [R43+-0x200], R130 ;  /* 0xfffe00822b007388 */ /* 0x000fe80000000800 */
[----:B------:R-:W-:Y:S04]  /*0e80*/  STS [R43+-0x180], R132 ;  /* 0xfffe80842b007388 */ /* 0x000fe80000000800 */
[----:B------:R-:W-:Y:S04]  /*0e90*/  STS [R43+-0x80], R134 ;  /* 0xffff80862b007388 */ /* 0x000fe80000000800 */
        /* <DEDUP_REMOVED lines=29> */
[----:B------:R0:W-:Y:S02]  /*1070*/  STS [R43+0x1d80], R10 ;  /* 0x001d800a2b007388 */ /* 0x0001e40000000800 */
[----:B0-----:R-:W-:Y:S01]  /*1080*/  IADD3 R43, PT, PT, R43, 0x2000, RZ ;  /* 0x000020002b2b7810 */ /* 0x001fe20007ffe0ff */
[----:B------:R-:W-:Y:S06]  /*1090*/  BRA.U UP0, `(.L_x_0) ;  /* 0xfffffff100ec7547 */ /* 0x000fec000b83ffff */
[----:B------:R-:W0:Y:S01]  /*10a0*/  LDC.64 R2, c[0x0][0x388] ;  /* 0x0000e200ff027b82 */ /* 0x000e220000000a00 */
[----:B------:R-:W-:Y:S02]  /*10b0*/  SHF.L.U32 R4, R65, 0x12, RZ ;  /* 0x0000001241047819 */ /* 0x000fe400000006ff */
[----:B------:R-:W-:-:S04]  /*10c0*/  IADD3 R5, PT, PT, R79, R64, RZ ;  /* 0x000000404f057210 */ /* 0x000fc80007ffe0ff */
[----:B------:R-:W-:-:S05]  /*10d0*/  LOP3.LUT R5, R5, R4, RZ, 0xfc, !PT ;  /* 0x0000000405057212 */ /* 0x000fca00078efcff */
[----:B0-----:R-:W-:-:S05]  /*10e0*/  IMAD.WIDE.U32 R2, R5, 0x4, R2 ;  /* 0x0000000405027825 */ /* 0x001fca00078e0002 */
[----:B------:R-:W2:Y:S04]  /*10f0*/  LDG.E.CONSTANT R4, desc[UR8][R2.64] ;  /* 0x0000000802047981 */ /* 0x000ea8000c1e9900 */
[----:B------:R-:W3:Y:S04]  /*1100*/  LDG.E.CONSTANT R6, desc[UR8][R2.64+0x4000] ;  /* 0x0040000802067981 */ /* 0x000ee8000c1e9900 */
[----:B------:R-:W4:Y:S04]  /*1110*/  LDG.E.CONSTANT R8, desc[UR8][R2.64+0x8000] ;  /* 0x0080000802087981 */ /* 0x000f28000c1e9900 */
        /* <DEDUP_REMOVED lines=60> */
[----:B------:R0:W5:Y:S01]  /*14e0*/  LDG.E.CONSTANT R31, desc[UR8][R2.64+0xfc000] ;  /* 0x0fc00008021f7981 */ /* 0x000162000c1e9900 */
[----:B------:R-:W-:-:S04]  /*14f0*/  UIADD3 UR4, UPT, UPT, UR4, 0x4000, URZ ;  /* 0x0000400004047890 */ /* 0x000fc8000fffe0ff */
[----:B------:R-:W-:Y:S01]  /*1500*/  ULEA UR4, UR5, UR4, 0x18 ;  /* 0x0000000405047291 */ /* 0x000fe2000f8ec0ff */
[----:B0-----:R-:W-:-:S05]  /*1510*/  MOV R3, RZ ;  /* 0x000000ff00037202 */ /* 0x001fca0000000f00 */
[----:B------:R-:W-:-:S05]  /*1520*/  LEA R5, R64, UR4, 0x2 ;  /* 0x0000000440057c11 */ /* 0x000fca000f8e10ff */
[----:B--2---:R0:W-:Y:S04]  /*1530*/  STS [R5], R4 ;  /* 0x0000000405007388 */ /* 0x0041e80000000800 */
[----:B---3--:R0:W-:Y:S04]  /*1540*/  STS [R5+0x80], R6 ;  /* 0x0000800605007388 */ /* 0x0081e80000000800 */
[----:B----4-:R0:W-:Y:S04]  /*1550*/  STS [R5+0x100], R8 ;  /* 0x0001000805007388 */ /* 0x0101e80000000800 */
[----:B-----5:R0:W-:Y:S04]  /*1560*/  STS [R5+0x180], R10 ;  /* 0x0001800a05007388 */ /* 0x0201e80000000800 */
[----:B------:R0:W-:Y:S04]  /*1570*/  STS [R5+0x200], R12 ;  /* 0x0002000c05007388 */ /* 0x0001e80000000800 */
        /* <DEDUP_REMOVED lines=58> */
[----:B------:R0:W-:Y:S01]  /*1920*/  STS [R5+0x1f80], R31 ;  /* 0x001f801f05007388 */ /* 0x0001e20000000800 */
[----:B------:R-:W-:Y:S06]  /*1930*/  BAR.SYNC.DEFER_BLOCKING 0x0 ;  /* 0x0000000000007b1d */ /* 0x000fec0000010000 */
.L_x_1:
[C---:B------:R-:W-:Y:S02]  /*1940*/  LEA R43, R3.reuse, R70, 0x2 ;  /* 0x00000046032b7211 */ /* 0x040fe400078e10ff */
[----:B------:R-:W-:Y:S02]  /*1950*/  LEA R2, R3, R72, 0x7 ;  /* 0x0000004803027211 */ /* 0x000fe400078e38ff */
[----:B------:R-:W-:Y:S02]  /*1960*/  LEA R43, R43, UR6, 0x2 ;  /* 0x000000062b2b7c11 */ /* 0x000fe4000f8e10ff */
[----:B------:R-:W-:Y:S02]  /*1970*/  LEA R2, R2, UR4, 0x2 ;  /* 0x0000000402027c11 */ /* 0x000fe4000f8e10ff */
[----:B------:R-:W-:Y:S01]  /*1980*/  IADD3 R3, PT, PT, R3, 0x1, RZ ;  /* 0x0000000103037810 */ /* 0x000fe20007ffe0ff */
[----:B0-----:R-:W-:Y:S03]  /*1990*/  LDS.128 R4, [R43] ;  /* 0x000000002b047984 */ /* 0x001fe60000000c00 */
[----:B------:R-:W-:Y:S01]  /*19a0*/  ISETP.NE.AND P0, PT, R3, 0x10, PT ;  /* 0x000000100300780c */ /* 0x000fe20003f05270 */
[----:B------:R-:W0:Y:S04]  /*19b0*/  LDS.128 R44, [R2] ;  /* 0x00000000022c7984 */ /* 0x000e280000000c00 */
[----:B------:R-:W1:Y:S04]  /*19c0*/  LDS.128 R48, [R2+0x40] ;  /* 0x0000400002307984 */ /* 0x000e680000000c00 */
[----:B------:R-:W2:Y:S04]  /*19d0*/  LDS.128 R8, [R43+0x100] ;  /* 0x000100002b087984 */ /* 0x000ea80000000c00 */
[----:B------:R-:W3:Y:S04]  /*19e0*/  LDS.128 R52, [R2+0x80] ;  /* 0x0000800002347984 */ /* 0x000ee80000000c00 */
[----:B------:R-:W4:Y:S04]  /*19f0*/  LDS.128 R12, [R43+0x200] ;  /* 0x000200002b0c7984 */ /* 0x000f280000000c00 */
[----:B------:R-:W5:Y:S04]  /*1a00*/  LDS.128 R56, [R2+0xc0] ;  /* 0x0000c00002387984 */ /* 0x000f680000000c00 */
[----:B------:R-:W5:Y:S04]  /*1a10*/  LDS.128 R16, [R2+0x100] ;  /* 0x0001000002107984 */ /* 0x000f680000000c00 */
[----:B------:R-:W5:Y:S01]  /*1a20*/  LDS.128 R20, [R2+0x140] ;  /* 0x0001400002147984 */ /* 0x000f620000000c00 */
[C---:B0-----:R-:W-:Y:S01]  /*1a30*/  FFMA R127, R4.reuse, R44, R127 ;  /* 0x0000002c047f7223 */ /* 0x041fe2000000007f */
[C---:B------:R-:W-:Y:S01]  /*1a40*/  FFMA R92, R4.reuse, R45, R92 ;  /* 0x0000002d045c7223 */ /* 0x040fe2000000005c */
[C---:B------:R-:W-:Y:S01]  /*1a50*/  FFMA R129, R4.reuse, R46, R129 ;  /* 0x0000002e04817223 */ /* 0x040fe20000000081 */
[C---:B------:R-:W-:Y:S01]  /*1a60*/  FFMA R98, R4.reuse, R47, R98 ;  /* 0x0000002f04627223 */ /* 0x040fe20000000062 */
[C---:B-1----:R-:W-:Y:S01]  /*1a70*/  FFMA R133, R4.reuse, R48, R133 ;  /* 0x0000003004857223 */ /* 0x042fe20000000085 */
[C---:B------:R-:W-:Y:S01]  /*1a80*/  FFMA R96, R4.reuse, R49, R96 ;  /* 0x0000003104607223 */ /* 0x040fe20000000060 */
[C---:B------:R-:W-:Y:S01]  /*1a90*/  FFMA R131, R4.reuse, R50, R131 ;  /* 0x0000003204837223 */ /* 0x040fe20000000083 */
[----:B------:R-:W-:Y:S01]  /*1aa0*/  FFMA R94, R4, R51, R94 ;  /* 0x00000033045e7223 */ /* 0x000fe2000000005e */
[-C--:B--2---:R-:W-:Y:S01]  /*1ab0*/  FFMA R113, R44, R8.reuse, R113 ;  /* 0x000000082c717223 */ /* 0x084fe20000000071 */
[----:B------:R-:W-:Y:S01]  /*1ac0*/  FFMA R125, R48, R8, R125 ;  /* 0x00000008307d7223 */ /* 0x000fe2000000007d */
[C---:B------:R-:W-:Y:S01]  /*1ad0*/  FFMA R4, R8.reuse, R45, R121 ;  /* 0x0000002d08047223 */ /* 0x040fe20000000079 */
[C---:B------:R-:W-:Y:S01]  /*1ae0*/  FFMA R88, R8.reuse, R49, R88 ;  /* 0x0000003108587223 */ /* 0x040fe20000000058 */
[C---:B------:R-:W-:Y:S01]  /*1af0*/  FFMA R119, R8.reuse, R46, R119 ;  /* 0x0000002e08777223 */ /* 0x040fe20000000077 */
[C---:B------:R-:W-:Y:S01]  /*1b00*/  FFMA R123, R8.reuse, R50, R123 ;  /* 0x00000032087b7223 */ /* 0x040fe2000000007b */
[C---:B------:R-:W-:Y:S01]  /*1b10*/  FFMA R90, R8.reuse, R47, R90 ;  /* 0x0000002f085a7223 */ /* 0x040fe2000000005a */
[----:B------:R-:W-:Y:S01]  /*1b20*/  FFMA R8, R8, R51, R26 ;  /* 0x0000003308087223 */ /* 0x000fe2000000001a */
[C---:B---3--:R-:W-:Y:S01]  /*1b30*/  FFMA R31, R5.reuse, R53, R92 ;  /* 0x00000035051f7223 */ /* 0x048fe2000000005c */
[----:B------:R-:W0:Y:S01]  /*1b40*/  LDS.128 R24, [R43+0x300] ;  /* 0x000300002b187984 */ /* 0x000e220000000c00 */
[----:B----4-:R-:W-:Y:S01]  /*1b50*/  FFMA R28, R12, R47, R28 ;  /* 0x0000002f0c1c7223 */ /* 0x010fe2000000001c */
[----:B------:R-:W-:Y:S01]  /*1b60*/  FFMA R127, R52, R5, R127 ;  /* 0x00000005347f7223 */ /* 0x000fe2000000007f */
[C---:B------:R-:W-:Y:S01]  /*1b70*/  FFMA R129, R5.reuse, R54, R129 ;  /* 0x0000003605817223 */ /* 0x040fe20000000081 */
[C---:B------:R-:W-:Y:S01]  /*1b80*/  FFMA R98, R5.reuse, R55, R98 ;  /* 0x0000003705627223 */ /* 0x040fe20000000062 */
[----:B-----5:R-:W-:Y:S01]  /*1b90*/  FFMA R133, R56, R5, R133 ;  /* 0x0000000538857223 */ /* 0x020fe20000000085 */
[C---:B------:R-:W-:Y:S01]  /*1ba0*/  FFMA R96, R5.reuse, R57, R96 ;  /* 0x0000003905607223 */ /* 0x040fe20000000060 */
[C---:B------:R-:W-:Y:S01]  /*1bb0*/  FFMA R131, R5.reuse, R58, R131 ;  /* 0x0000003a05837223 */ /* 0x040fe20000000083 */
[----:B------:R-:W-:Y:S01]  /*1bc0*/  FFMA R94, R5, R59, R94 ;  /* 0x0000003b055e7223 */ /* 0x000fe2000000005e */
[----:B------:R-:W-:Y:S01]  /*1bd0*/  FFMA R5, R9, R53, R4 ;  /* 0x0000003509057223 */ /* 0x000fe20000000004 */
[-C--:B------:R-:W-:Y:S01]  /*1be0*/  FFMA R109, R44, R12.reuse, R109 ;  /* 0x0000000c2c6d7223 */ /* 0x080fe2000000006d */
[----:B------:R-:W-:Y:S01]  /*1bf0*/  FFMA R117, R48, R12, R117 ;  /* 0x0000000c30757223 */ /* 0x000fe20000000075 */
[C---:B------:R-:W-:Y:S01]  /*1c00*/  FFMA R4, R12.reuse, R45, R29 ;  /* 0x0000002d0c047223 */ /* 0x040fe2000000001d */
[C---:B------:R-:W-:Y:S01]  /*1c10*/  FFMA R86, R12.reuse, R49, R86 ;  /* 0x000000310c567223 */ /* 0x040fe20000000056 */
[C---:B------:R-:W-:Y:S01]  /*1c20*/  FFMA R111, R12.reuse, R46, R111 ;  /* 0x0000002e0c6f7223 */ /* 0x040fe2000000006f */
[C---:B------:R-:W-:Y:S01]  /*1c30*/  FFMA R115, R12.reuse, R50, R115 ;  /* 0x000000320c737223 */ /* 0x040fe20000000073 */
[----:B------:R-:W-:Y:S01]  /*1c40*/  FFMA R12, R12, R51, R30 ;  /* 0x000000330c0c7223 */ /* 0x000fe2000000001e */
[----:B------:R-:W-:Y:S01]  /*1c50*/  FFMA R100, R13, R55, R28 ;  /* 0x000000370d647223 */ /* 0x000fe2000000001c */
[----:B------:R-:W-:Y:S01]  /*1c60*/  FFMA R92, R6, R17, R31 ;  /* 0x00000011065c7223 */ /* 0x000fe2000000001f */
[----:B------:R-:W-:Y:S01]  /*1c70*/  FFMA R113, R52, R9, R113 ;  /* 0x0000000934717223 */ /* 0x000fe20000000071 */
[----:B------:R-:W1:Y:S01]  /*1c80*/  LDS.128 R28, [R43+0x400] ;  /* 0x000400002b1c7984 */ /* 0x000e620000000c00 */
[C---:B------:R-:W-:Y:S01]  /*1c90*/  FFMA R119, R9.reuse, R54, R119 ;  /* 0x0000003609777223 */ /* 0x040fe20000000077 */
[C---:B------:R-:W-:Y:S01]  /*1ca0*/  FFMA R90, R9.reuse, R55, R90 ;  /* 0x00000037095a7223 */ /* 0x040fe2000000005a */
[----:B------:R-:W-:Y:S01]  /*1cb0*/  FFMA R125, R56, R9, R125 ;  /* 0x00000009387d7223 */ /* 0x000fe2000000007d */
[C---:B------:R-:W-:Y:S01]  /*1cc0*/  FFMA R88, R9.reuse, R57, R88 ;  /* 0x0000003909587223 */ /* 0x040fe20000000058 */
[C---:B------:R-:W-:Y:S01]  /*1cd0*/  FFMA R123, R9.reuse, R58, R123 ;  /* 0x0000003a097b7223 */ /* 0x040fe2000000007b */
[----:B------:R-:W-:Y:S01]  /*1ce0*/  FFMA R8, R9, R59, R8 ;  /* 0x0000003b09087223 */ /* 0x000fe20000000008 */
[C---:B------:R-:W-:Y:S01]  /*1cf0*/  FFMA R9, R13.reuse, R53, R4 ;  /* 0x000000350d097223 */ /* 0x040fe20000000004 */
[----:B------:R-:W-:Y:S01]  /*1d00*/  FFMA R127, R16, R6, R127 ;  /* 0x00000006107f7223 */ /* 0x000fe2000000007f */
[C---:B------:R-:W-:Y:S01]  /*1d10*/  FFMA R102, R6.reuse, R18, R129 ;  /* 0x0000001206667223 */ /* 0x040fe20000000081 */
[----:B------:R-:W-:Y:S01]  /*1d20*/  FFMA R98, R6, R19, R98 ;  /* 0x0000001306627223 */ /* 0x000fe20000000062 */
[----:B------:R-:W-:Y:S01]  /*1d30*/  FFMA R133, R20, R6, R133 ;  /* 0x0000000614857223 */ /* 0x000fe20000000085 */
        /* <DEDUP_REMOVED lines=8> */
[-C--:B0-----:R-:W-:Y:S01]  /*1dc0*/  FFMA R5, R44, R24.reuse, R33 ;  /* 0x000000182c057223 */ /* 0x081fe20000000021 */
[----:B------:R-:W-:Y:S01]  /*1dd0*/  FFMA R107, R48, R24, R107 ;  /* 0x00000018306b7223 */ /* 0x000fe2000000006b */
[C---:B------:R-:W-:Y:S01]  /*1de0*/  FFMA R4, R24.reuse, R45, R101 ;  /* 0x0000002d18047223 */ /* 0x040fe20000000065 */
[C---:B------:R-:W-:Y:S01]  /*1df0*/  FFMA R6, R24.reuse, R49, R34 ;  /* 0x0000003118067223 */ /* 0x040fe20000000022 */
[C---:B------:R-:W-:Y:S01]  /*1e00*/  FFMA R99, R24.reuse, R46, R99 ;  /* 0x0000002e18637223 */ /* 0x040fe20000000063 */
[C---:B------:R-:W-:Y:S01]  /*1e10*/  FFMA R105, R24.reuse, R50, R105 ;  /* 0x0000003218697223 */ /* 0x040fe20000000069 */
[C---:B------:R-:W-:Y:S01]  /*1e20*/  FFMA R84, R24.reuse, R47, R84 ;  /* 0x0000002f18547223 */ /* 0x040fe20000000054 */
[----:B------:R-:W-:Y:S01]  /*1e30*/  FFMA R24, R24, R51, R32 ;  /* 0x0000003318187223 */ /* 0x000fe20000000020 */
[C---:B------:R-:W-:Y:S01]  /*1e40*/  FFMA R115, R13.reuse, R58, R115 ;  /* 0x0000003a0d737223 */ /* 0x040fe20000000073 */
[----:B------:R-:W0:Y:S01]  /*1e50*/  LDS.128 R32, [R43+0x500] ;  /* 0x000500002b207984 */ /* 0x000e220000000c00 */
[----:B------:R-:W-:Y:S01]  /*1e60*/  FFMA R12, R13, R59, R12 ;  /* 0x0000003b0d0c7223 */ /* 0x000fe2000000000c */
[----:B------:R-:W-:Y:S01]  /*1e70*/  FFMA R112, R14, R17, R9 ;  /* 0x000000110e707223 */ /* 0x000fe20000000009 */
[----:B------:R-:W-:Y:S01]  /*1e80*/  FFMA R116, R16, R10, R113 ;  /* 0x0000000a10747223 */ /* 0x000fe20000000071 */
[C---:B------:R-:W-:Y:S01]  /*1e90*/  FFMA R106, R10.reuse, R18, R119 ;  /* 0x000000120a6a7223 */ /* 0x040fe20000000077 */
        /* <DEDUP_REMOVED lines=10> */
[C---:B------:R-:W-:Y:S01]  /*1f40*/  FFMA R9, R25.reuse, R53, R4 ;  /* 0x0000003519097223 */ /* 0x040fe20000000004 */
[-C--:B------:R-:W-:Y:S01]  /*1f50*/  FFMA R10, R10, R23.reuse, R8 ;  /* 0x000000170a0a7223 */ /* 0x080fe20000000008 */
[----:B------:R-:W-:Y:S01]  /*1f60*/  FFMA R14, R14, R23, R12 ;  /* 0x000000170e0e7223 */ /* 0x000fe2000000000c */
[C---:B------:R-:W-:Y:S01]  /*1f70*/  FFMA R4, R25.reuse, R59, R24 ;  /* 0x0000003b19047223 */ /* 0x040fe20000000018 */
[C---:B-1----:R-:W-:Y:S01]  /*1f80*/  FFMA R8, R28.reuse, R45, R37 ;  /* 0x0000002d1c087223 */ /* 0x042fe20000000025 */
[C---:B------:R-:W-:Y:S01]  /*1f90*/  FFMA R12, R28.reuse, R49, R38 ;  /* 0x000000311c0c7223 */ /* 0x040fe20000000026 */
[----:B------:R-:W-:Y:S01]  /*1fa0*/  FFMA R24, R28, R47, R36 ;  /* 0x0000002f1c187223 */ /* 0x000fe20000000024 */
[-C--:B------:R-:W-:Y:S01]  /*1fb0*/  FFMA R91, R44, R28.reuse, R91 ;  /* 0x0000001c2c5b7223 */ /* 0x080fe2000000005b */
[----:B------:R-:W-:Y:S01]  /*1fc0*/  FFMA R97, R48, R28, R97 ;  /* 0x0000001c30617223 */ /* 0x000fe20000000061 */
[C---:B------:R-:W-:Y:S01]  /*1fd0*/  FFMA R95, R28.reuse, R46, R95 ;  /* 0x0000002e1c5f7223 */ /* 0x040fe2000000005f */
[C---:B------:R-:W-:Y:S01]  /*1fe0*/  FFMA R103, R28.reuse, R50, R103 ;  /* 0x000000321c677223 */ /* 0x040fe20000000067 */
[----:B------:R-:W1:Y:S01]  /*1ff0*/  LDS.128 R36, [R43+0x600] ;  /* 0x000600002b247984 */ /* 0x000e620000000c00 */
[----:B------:R-:W-:Y:S01]  /*2000*/  FFMA R28, R28, R51, R82 ;  /* 0x000000331c1c7223 */ /* 0x000fe20000000052 */
[-C--:B------:R-:W-:Y:S01]  /*2010*/  FFMA R5, R52, R25.reuse, R5 ;  /* 0x0000001934057223 */ /* 0x080fe20000000005 */
[----:B------:R-:W-:Y:S01]  /*2020*/  FFMA R107, R56, R25, R107 ;  /* 0x00000019386b7223 */ /* 0x000fe2000000006b */
[C---:B------:R-:W-:Y:S01]  /*2030*/  FFMA R6, R25.reuse, R57, R6 ;  /* 0x0000003919067223 */ /* 0x040fe20000000006 */
[C---:B------:R-:W-:Y:S01]  /*2040*/  FFMA R99, R25.reuse, R54, R99 ;  /* 0x0000003619637223 */ /* 0x040fe20000000063 */
[C---:B------:R-:W-:Y:S01]  /*2050*/  FFMA R105, R25.reuse, R58, R105 ;  /* 0x0000003a19697223 */ /* 0x040fe20000000069 */
[----:B------:R-:W-:Y:S01]  /*2060*/  FFMA R84, R25, R55, R84 ;  /* 0x0000003719547223 */ /* 0x000fe20000000054 */
[-C--:B------:R-:W-:Y:S01]  /*2070*/  FFMA R8, R53, R29.reuse, R8 ;  /* 0x0000001d35087223 */ /* 0x080fe20000000008 */
[-C--:B------:R-:W-:Y:S01]  /*2080*/  FFMA R91, R52, R29.reuse, R91 ;  /* 0x0000001d345b7223 */ /* 0x080fe2000000005b */
[-C--:B------:R-:W-:Y:S01]  /*2090*/  FFMA R97, R56, R29.reuse, R97 ;  /* 0x0000001d38617223 */ /* 0x080fe20000000061 */
[-C--:B------:R-:W-:Y:S01]  /*20a0*/  FFMA R12, R57, R29.reuse, R12 ;  /* 0x0000001d390c7223 */ /* 0x080fe2000000000c */
[-C--:B------:R-:W-:Y:S01]  /*20b0*/  FFMA R95, R54, R29.reuse, R95 ;  /* 0x0000001d365f7223 */ /* 0x080fe2000000005f */
[-C--:B------:R-:W-:Y:S01]  /*20c0*/  FFMA R103, R58, R29.reuse, R103 ;  /* 0x0000001d3a677223 */ /* 0x080fe20000000067 */
[-C--:B------:R-:W-:Y:S01]  /*20d0*/  FFMA R24, R55, R29.reuse, R24 ;  /* 0x0000001d37187223 */ /* 0x080fe20000000018 */
[----:B------:R-:W-:Y:S01]  /*20e0*/  FFMA R82, R59, R29, R28 ;  /* 0x0000001d3b527223 */ /* 0x000fe2000000001c */
[-C--:B------:R-:W-:Y:S01]  /*20f0*/  FFMA R124, R16, R26.reuse, R5 ;  /* 0x0000001a107c7223 */ /* 0x080fe20000000005 */
[----:B------:R-:W-:Y:S01]  /*2100*/  FFMA R107, R20, R26, R107 ;  /* 0x0000001a146b7223 */ /* 0x000fe2000000006b */
[C---:B------:R-:W-:Y:S01]  /*2110*/  FFMA R122, R26.reuse, R17, R9 ;  /* 0x000000111a7a7223 */ /* 0x040fe20000000009 */
[C---:B------:R-:W-:Y:S01]  /*2120*/  FFMA R6, R26.reuse, R21, R6 ;  /* 0x000000151a067223 */ /* 0x040fe20000000006 */
        /* <DEDUP_REMOVED lines=12> */
[-C--:B0-----:R-:W-:Y:S01]  /*21f0*/  FFMA R5, R44, R32.reuse, R41 ;  /* 0x000000202c057223 */ /* 0x081fe20000000029 */
[C---:B------:R-:W-:Y:S01]  /*2200*/  FFMA R24, R32.reuse, R49, R42 ;  /* 0x0000003120187223 */ /* 0x040fe2000000002a */
[----:B------:R-:W-:Y:S01]  /*2210*/  FFMA R30, R32, R47, R40 ;  /* 0x0000002f201e7223 */ /* 0x000fe20000000028 */
[----:B------:R-:W-:Y:S01]  /*2220*/  FFMA R89, R48, R32, R89 ;  /* 0x0000002030597223 */ /* 0x000fe20000000059 */
[----:B------:R-:W0:Y:S01]  /*2230*/  LDS.128 R40, [R43+0x700] ;  /* 0x000700002b287984 */ /* 0x000e220000000c00 */
        /* <DEDUP_REMOVED lines=20> */
[----:B-1----:R-:W-:Y:S01]  /*2380*/  FFMA R34, R36, R45, R75 ;  /* 0x0000002d24227223 */ /* 0x002fe2000000004b */
[-C--:B------:R-:W-:Y:S01]  /*2390*/  FFMA R77, R44, R36.reuse, R77 ;  /* 0x000000242c4d7223 */ /* 0x080fe2000000004d */
[----:B------:R-:W-:Y:S01]  /*23a0*/  FFMA R5, R48, R36, R63 ;  /* 0x0000002430057223 */ /* 0x000fe2000000003f */
        /* <DEDUP_REMOVED lines=16> */
[----:B------:R-:W1:Y:S01]  /*24b0*/  LDS.128 R60, [R2+0x180] ;  /* 0x00018000023c7984 */ /* 0x000e620000000c00 */
[-C--:B------:R-:W-:Y:S01]  /*24c0*/  FFMA R36, R16, R38.reuse, R77 ;  /* 0x0000002610247223 */ /* 0x080fe2000000004d */
[-C--:B------:R-:W-:Y:S01]  /*24d0*/  FFMA R128, R20, R38.reuse, R5 ;  /* 0x0000002614807223 */ /* 0x080fe20000000005 */
[-C--:B------:R-:W-:Y:S01]  /*24e0*/  FFMA R138, R18, R38.reuse, R9 ;  /* 0x00000026128a7223 */ /* 0x080fe20000000009 */
[-C--:B------:R-:W-:Y:S01]  /*24f0*/  FFMA R108, R22, R38.reuse, R87 ;  /* 0x00000026166c7223 */ /* 0x080fe20000000057 */
[----:B------:R-:W-:Y:S01]  /*2500*/  FFMA R78, R23, R38, R140 ;  /* 0x00000026174e7223 */ /* 0x000fe2000000008c */
[----:B0-----:R-:W-:Y:S01]  /*2510*/  FFMA R73, R44, R40, R73 ;  /* 0x000000282c497223 */ /* 0x001fe20000000049 */
[C---:B------:R-:W-:Y:S01]  /*2520*/  FFMA R38, R40.reuse, R45, R71 ;  /* 0x0000002d28267223 */ /* 0x040fe20000000047 */
[C---:B------:R-:W-:Y:S01]  /*2530*/  FFMA R69, R40.reuse, R46, R69 ;  /* 0x0000002e28457223 */ /* 0x040fe20000000045 */
[----:B------:R-:W-:Y:S01]  /*2540*/  FFMA R66, R40, R47, R66 ;  /* 0x0000002f28427223 */ /* 0x000fe20000000042 */
[----:B------:R-:W-:Y:S01]  /*2550*/  FFMA R67, R48, R40, R67 ;  /* 0x0000002830437223 */ /* 0x000fe20000000043 */
[----:B------:R-:W0:Y:S01]  /*2560*/  LDS.128 R44, [R2+0x1c0] ;  /* 0x0001c000022c7984 */ /* 0x000e220000000c00 */
        /* <DEDUP_REMOVED lines=19> */
[C---:B-1----:R-:W-:Y:S01]  /*26a0*/  FFMA R127, R60.reuse, R7, R127 ;  /* 0x000000073c7f7223 */ /* 0x042fe2000000007f */
[C---:B------:R-:W-:Y:S01]  /*26b0*/  FFMA R113, R60.reuse, R11, R116 ;  /* 0x0000000b3c717223 */ /* 0x040fe20000000074 */
        /* <DEDUP_REMOVED lines=30> */
[C---:B0-----:R-:W-:Y:S01]  /*28a0*/  FFMA R133, R44.reuse, R7, R133 ;  /* 0x000000072c857223 */ /* 0x041fe20000000085 */
[C---:B------:R-:W-:Y:S01]  /*28b0*/  FFMA R96, R7.reuse, R45, R96 ;  /* 0x0000002d07607223 */ /* 0x040fe20000000060 */
[CC--:B------:R-:W-:Y:S01]  /*28c0*/  FFMA R131, R7.reuse, R46.reuse, R131 ;  /* 0x0000002e07837223 */ /* 0x0c0fe20000000083 */
[----:B------:R-:W-:Y:S01]  /*28d0*/  FFMA R94, R7, R47, R94 ;  /* 0x0000002f075e7223 */ /* 0x000fe2000000005e */
[C---:B------:R-:W-:Y:S01]  /*28e0*/  FFMA R125, R44.reuse, R11, R125 ;  /* 0x0000000b2c7d7223 */ /* 0x040fe2000000007d */
        /* <DEDUP_REMOVED lines=9> */
[C---:B------:R-:W-:Y:S01]  /*2980*/  FFMA R105, R27.reuse, R46, R105 ;  /* 0x0000002e1b697223 */ /* 0x040fe20000000069 */
        /* <DEDUP_REMOVED lines=17> */
[----:B------:R-:W-:Y:S06]  /*2aa0*/  @P0 BRA `(.L_x_1) ;  /* 0xffffffec00a40947 */ /* 0x000fec000383ffff */
[----:B------:R-:W-:-:S04]  /*2ab0*/  IADD3 R65, PT, PT, R65, 0x1, RZ ;  /* 0x0000000141417810 */ /* 0x000fc80007ffe0ff */
[----:B------:R-:W-:-:S13]  /*2ac0*/  ISETP.NE.AND P0, PT, R65, 0x10, PT ;  /* 0x000000104100780c */ /* 0x000fda0003f05270 */
[----:B------:R-:W-:Y:S05]  /*2ad0*/  @P0 BRA `(.L_x_2) ;  /* 0xffffffd800300947 */ /* 0x000fea000383ffff */
[----:B------:R-:W0:Y:S01]  /*2ae0*/  LDC.64 R2, c[0x0][0x390] ;  /* 0x0000e400ff027b82 */ /* 0x000e220000000a00 */
[----:B------:R-:W-:Y:S02]  /*2af0*/  SHF.L.U32 R0, R0, 0xb, RZ ;  /* 0x0000000b00007819 */ /* 0x000fe400000006ff */
[----:B------:R-:W-:Y:S02]  /*2b00*/  SHF.L.U32 R5, R64, 0xd, RZ ;  /* 0x0000000d40057819 */ /* 0x000fe400000006ff */
[----:B------:R-:W-:-:S04]  /*2b10*/  LOP3.LUT R0, R0, 0x7ffc0000, RZ, 0xc0, !PT ;  /* 0x7ffc000000007812 */ /* 0x000fc800078ec0ff */
[----:B------:R-:W-:-:S04]  /*2b20*/  LOP3.LUT R0, R0, 0x38000, R5, 0xf8, !PT ;  /* 0x0003800000007812 */ /* 0x000fc800078ef805 */
[----:B------:R-:W-:-:S04]  /*2b30*/  LOP3.LUT R79, R0, R79, RZ, 0xfc, !PT ;  /* 0x0000004f004f7212 */ /* 0x000fc800078efcff */
[----:B------:R-:W-:-:S05]  /*2b40*/  IADD3 R79, PT, PT, R72, R79, RZ ;  /* 0x0000004f484f7210 */ /* 0x000fca0007ffe0ff */
[----:B0-----:R-:W-:-:S05]  /*2b50*/  IMAD.WIDE.U32 R2, R79, 0x4, R2 ;  /* 0x000000044f027825 */ /* 0x001fca00078e0002 */
[----:B------:R-:W-:Y:S04]  /*2b60*/  STG.E desc[UR8][R2.64], R127 ;  /* 0x0000007f02007986 */ /* 0x000fe8000c101908 */
        /* <DEDUP_REMOVED lines=62> */
[----:B------:R-:W-:Y:S01]  /*2f50*/  STG.E desc[UR8][R2.64+0x1c04c], R76 ;  /* 0x01c04c4c02007986 */ /* 0x000fe2000c101908 */
[----:B------:R-:W-:Y:S05]  /*2f60*/  EXIT ;  /* 0x000000000000794d */ /* 0x000fea0003800000 */
.L_x_3:
[----:B------:R-:W-:-:S00]  /*2f70*/  BRA `(.L_x_3) ;  /* 0xfffffffc00fc7947 */ /* 0x000fc0000383ffff */
[----:B------:R-:W-:-:S00]  /*2f80*/  NOP ;  /* 0x0000000000007918 */ /* 0x000fc00000000000 */
[----:B------:R-:W-:-:S00]  /*2f90*/  NOP ;  /* 0x0000000000007918 */ /* 0x000fc00000000000 */
[----:B------:R-:W-:-:S00]  /*2fa0*/  NOP ;  /* 0x0000000000007918 */ /* 0x000fc00000000000 */
[----:B------:R-:W-:-:S00]  /*2fb0*/  NOP ;  /* 0x0000000000007918 */ /* 0x000fc00000000000 */
[----:B------:R-:W-:-:S00]  /*2fc0*/  NOP ;  /* 0x0000000000007918 */ /* 0x000fc00000000000 */
[----:B------:R-:W-:-:S00]  /*2fd0*/  NOP ;  /* 0x0000000000007918 */ /* 0x000fc00000000000 */
[----:B------:R-:W-:-:S00]  /*2fe0*/  NOP ;  /* 0x0000000000007918 */ /* 0x000fc00000000000 */
[----:B------:R-:W-:-:S00]  /*2ff0*/  NOP ;  /* 0x0000000000007918 */ /* 0x000fc00000000000 */
.L_x_4:


//--------------------- .nv.shared.mymatmul_kernel0 --------------------------
	.section	.nv.shared.mymatmul_kernel0,"aw",@nobits
	.sectionflags	@""
	.align	4
.nv.shared.mymatmul_kernel0:
	.zero		25600


//--------------------- .nv.shared.reserved.0     --------------------------
	.section	.nv.shared.reserved.0,"aw",@nobits
	.weak		__nv_reservedSMEM_offset_0_alias
	.size		__nv_reservedSMEM_offset_0_alias, 0, 64
	.other		__nv_reservedSMEM_offset_0_alias,@"STO_CUDA_RESERVED_SHARED STV_DEFAULT"
__nv_reservedSMEM_offset_0_alias:
	.zero		0
	.zero		64


//--------------------- .nv.constant0.mymatmul_kernel0 --------------------------
	.section	.nv.constant0.mymatmul_kernel0,"a",@progbits
	.sectionflags	@""
	.align	4
.nv.constant0.mymatmul_kernel0:
	.zero		920


//--------------------- SYMBOLS --------------------------

	.type		.nv.reservedSmem.offset0,@object
	.size		.nv.reservedSmem.offset0,0x4
	.type		.nv.reservedSmem.cap,@object
	.size		.nv.reservedSmem.cap,0x4
